	.target	sm_90a

	.elftype	@"ET_EXEC"


//--------------------- .note.nv.tkinfo           --------------------------
	.section	.note.nv.tkinfo,"",@"SHT_NOTE"
	.sectionflags	@"SHF_NOTE_NV_TKINFO"
	.tkinfo
        /*0018*/ 	.word	0x00000002
        /*0030*/ 	.string	""
        /*0030*/ 	.string	"ptxas"
        /*0030*/ 	.string	"Cuda compilation tools, release 13.0, V13.0.88"
        /*0030*/ 	.string	"Build cuda_13.0.r13.0/compiler.36424714_0"
        /*0030*/ 	.string	"-v  -suppress-debug-info  -lineinfo  -arch sm_90a "



//--------------------- .note.nv.cuinfo           --------------------------
	.section	.note.nv.cuinfo,"",@"SHT_NOTE"
	.sectionflags	@"SHF_NOTE_NV_CUINFO"
        /*0018*/ 	.short	0x0002
        /*001a*/ 	.short	0x005a
        /*001c*/ 	.short	0x0082
	.zero		2


//--------------------- .nv.info                  --------------------------
	.section	.nv.info,"",@"SHT_CUDA_INFO"
	.align	4


	//----- nvinfo : EIATTR_REGCOUNT
	.align		4
        /*0000*/ 	.byte	0x04, 0x2f
        /*0002*/ 	.short	(.L_1 - .L_0)
	.align		4
.L_0:
        /*0004*/ 	.word	index@(gluon_wgmma)
        /*0008*/ 	.word	0x0000002a


	//----- nvinfo : EIATTR_FRAME_SIZE
	.align		4
.L_1:
        /*000c*/ 	.byte	0x04, 0x11
        /*000e*/ 	.short	(.L_3 - .L_2)
	.align		4
.L_2:
        /*0010*/ 	.word	index@(gluon_wgmma)
        /*0014*/ 	.word	0x00000000


	//----- nvinfo : EIATTR_MIN_STACK_SIZE
	.align		4
.L_3:
        /*0018*/ 	.byte	0x04, 0x12
        /*001a*/ 	.short	(.L_5 - .L_4)
	.align		4
.L_4:
        /*001c*/ 	.word	index@(gluon_wgmma)
        /*0020*/ 	.word	0x00000000
.L_5:


//--------------------- .nv.compat                --------------------------
	.section	.nv.compat,"",@"SHT_CUDA_COMPAT_INFO"
	.align	4
        /*0000*/ 	.byte	0x02, 0x09, 0x01, 0x00, 0x02, 0x02, 0x04, 0x00, 0x02, 0x05, 0x05, 0x00, 0x03, 0x07, 0x01, 0x01
        /*0010*/ 	.byte	0x02, 0x03, 0x03, 0x00, 0x02, 0x06, 0x01, 0x00, 0x04, 0x0b, 0x08, 0x00, 0x00, 0x00, 0x00, 0x00
        /*0020*/ 	.byte	0x00, 0x00, 0x00, 0x00


//--------------------- .nv.info.gluon_wgmma      --------------------------
	.section	.nv.info.gluon_wgmma,"",@"SHT_CUDA_INFO"
	.sectionflags	@""
	.align	4


	//----- nvinfo : EIATTR_CUDA_API_VERSION
	.align		4
        /*0000*/ 	.byte	0x04, 0x37
        /*0002*/ 	.short	(.L_7 - .L_6)
.L_6:
        /*0004*/ 	.word	0x00000082


	//----- nvinfo : EIATTR_KPARAM_INFO
	.align		4
.L_7:
        /*0008*/ 	.byte	0x04, 0x17
        /*000a*/ 	.short	(.L_9 - .L_8)
.L_8:
        /*000c*/ 	.word	0x00000000
        /*0010*/ 	.short	0x000a
        /*0012*/ 	.short	0x0048
        /*0014*/ 	.byte	0x00, 0xf4, 0x21, 0x00


	//----- nvinfo : EIATTR_KPARAM_INFO
	.align		4
.L_9:
        /*0018*/ 	.byte	0x04, 0x17
        /*001a*/ 	.short	(.L_11 - .L_10)
.L_10:
        /*001c*/ 	.word	0x00000000
        /*0020*/ 	.short	0x0009
        /*0022*/ 	.short	0x0040
        /*0024*/ 	.byte	0x00, 0xf4, 0x21, 0x00


	//----- nvinfo : EIATTR_KPARAM_INFO
	.align		4
.L_11:
        /*0028*/ 	.byte	0x04, 0x17
        /*002a*/ 	.short	(.L_13 - .L_12)
.L_12:
        /*002c*/ 	.word	0x00000000
        /*0030*/ 	.short	0x0008
        /*0032*/ 	.short	0x0038
        /*0034*/ 	.byte	0x00, 0xf0, 0x21, 0x00


	//----- nvinfo : EIATTR_KPARAM_INFO
	.align		4
.L_13:
        /*0038*/ 	.byte	0x04, 0x17
        /*003a*/ 	.short	(.L_15 - .L_14)
.L_14:
        /*003c*/ 	.word	0x00000000
        /*0040*/ 	.short	0x0007
        /*0042*/ 	.short	0x0030
        /*0044*/ 	.byte	0x00, 0xf0, 0x21, 0x00


	//----- nvinfo : EIATTR_KPARAM_INFO
	.align		4
.L_15:
        /*0048*/ 	.byte	0x04, 0x17
        /*004a*/ 	.short	(.L_17 - .L_16)
.L_16:
        /*004c*/ 	.word	0x00000000
        /*0050*/ 	.short	0x0006
        /*0052*/ 	.short	0x0028
        /*0054*/ 	.byte	0x00, 0xf0, 0x21, 0x00


	//----- nvinfo : EIATTR_KPARAM_INFO
	.align		4
.L_17:
        /*0058*/ 	.byte	0x04, 0x17
        /*005a*/ 	.short	(.L_19 - .L_18)
.L_18:
        /*005c*/ 	.word	0x00000000
        /*0060*/ 	.short	0x0005
        /*0062*/ 	.short	0x0020
        /*0064*/ 	.byte	0x00, 0xf0, 0x11, 0x00


	//----- nvinfo : EIATTR_KPARAM_INFO
	.align		4
.L_19:
        /*0068*/ 	.byte	0x04, 0x17
        /*006a*/ 	.short	(.L_21 - .L_20)
.L_20:
        /*006c*/ 	.word	0x00000000
        /*0070*/ 	.short	0x0004
        /*0072*/ 	.short	0x001c
        /*0074*/ 	.byte	0x00, 0xf0, 0x11, 0x00


	//----- nvinfo : EIATTR_KPARAM_INFO
	.align		4
.L_21:
        /*0078*/ 	.byte	0x04, 0x17
        /*007a*/ 	.short	(.L_23 - .L_22)
.L_22:
        /*007c*/ 	.word	0x00000000
        /*0080*/ 	.short	0x0003
        /*0082*/ 	.short	0x0018
        /*0084*/ 	.byte	0x00, 0xf0, 0x11, 0x00


	//----- nvinfo : EIATTR_KPARAM_INFO
	.align		4
.L_23:
        /*0088*/ 	.byte	0x04, 0x17
        /*008a*/ 	.short	(.L_25 - .L_24)
.L_24:
        /*008c*/ 	.word	0x00000000
        /*0090*/ 	.short	0x0002
        /*0092*/ 	.short	0x0010
        /*0094*/ 	.byte	0x00, 0xf4, 0x21, 0x00


	//----- nvinfo : EIATTR_KPARAM_INFO
	.align		4
.L_25:
        /*0098*/ 	.byte	0x04, 0x17
        /*009a*/ 	.short	(.L_27 - .L_26)
.L_26:
        /*009c*/ 	.word	0x00000000
        /*00a0*/ 	.short	0x0001
        /*00a2*/ 	.short	0x0008
        /*00a4*/ 	.byte	0x00, 0xf4, 0x21, 0x00


	//----- nvinfo : EIATTR_KPARAM_INFO
	.align		4
.L_27:
        /*00a8*/ 	.byte	0x04, 0x17
        /*00aa*/ 	.short	(.L_29 - .L_28)
.L_28:
        /*00ac*/ 	.word	0x00000000
        /*00b0*/ 	.short	0x0000
        /*00b2*/ 	.short	0x0000
        /*00b4*/ 	.byte	0x00, 0xf4, 0x21, 0x00


	//----- nvinfo : EIATTR_SPARSE_MMA_MASK
	.align		4
.L_29:
        /*00b8*/ 	.byte	0x03, 0x50
        /*00ba*/ 	.short	0x0000


	//----- nvinfo : EIATTR_MAXREG_COUNT
	.align		4
        /*00bc*/ 	.byte	0x03, 0x1b
        /*00be*/ 	.short	0x00ff


	//----- nvinfo : EIATTR_NUM_BARRIERS
	.align		4
        /*00c0*/ 	.byte	0x02, 0x4c
        /*00c2*/ 	.byte	0x01
	.zero		1


	//----- nvinfo : EIATTR_MERCURY_ISA_VERSION
	.align		4
        /*00c4*/ 	.byte	0x03, 0x5f
        /*00c6*/ 	.short	0x0101


	//----- nvinfo : EIATTR_INT_WARP_WIDE_INSTR_OFFSETS
	.align		4
        /*00c8*/ 	.byte	0x04, 0x31
        /*00ca*/ 	.short	(.L_31 - .L_30)


	//   ....[0]....
.L_30:
        /*00cc*/ 	.word	0x000012d0


	//   ....[1]....
        /*00d0*/ 	.word	0x000012f0


	//   ....[2]....
        /*00d4*/ 	.word	0x00001300


	//   ....[3]....
        /*00d8*/ 	.word	0x000013e0


	//   ....[4]....
        /*00dc*/ 	.word	0x00001640


	//   ....[5]....
        /*00e0*/ 	.word	0x00001650


	//   ....[6]....
        /*00e4*/ 	.word	0x000016d0


	//   ....[7]....
        /*00e8*/ 	.word	0x000016e0


	//   ....[8]....
        /*00ec*/ 	.word	0x00001b30


	//   ....[9]....
        /*00f0*/ 	.word	0x00001b40


	//----- nvinfo : EIATTR_COOP_GROUP_MASK_REGIDS
	.align		4
.L_31:
        /*00f4*/ 	.byte	0x04, 0x29
        /*00f6*/ 	.short	(.L_33 - .L_32)


	//   ....[0]....
.L_32:
        /*00f8*/ 	.word	0xffffffff


	//   ....[1]....
        /*00fc*/ 	.word	0xffffffff


	//   ....[2]....
        /*0100*/ 	.word	0xffffffff


	//----- nvinfo : EIATTR_COOP_GROUP_INSTR_OFFSETS
	.align		4
.L_33:
        /*0104*/ 	.byte	0x04, 0x28
        /*0106*/ 	.short	(.L_35 - .L_34)


	//   ....[0]....
.L_34:
        /*0108*/ 	.word	0x00000150


	//   ....[1]....
        /*010c*/ 	.word	0x00000720


	//   ....[2]....
        /*0110*/ 	.word	0x00000cd0


	//----- nvinfo : EIATTR_MBARRIER_INSTR_OFFSETS
	.align		4
.L_35:
        /*0114*/ 	.byte	0x04, 0x39
        /*0116*/ 	.short	(.L_37 - .L_36)


	//   ....[0]....
.L_36:
        /*0118*/ 	.word	0x00001410
        /*011c*/ 	.word	0x000000ff
        /*0120*/ 	.word	0x0000c000
        /*0124*/ 	.short	0x0100
        /*0126*/ 	.byte	0x10
	.zero		1


	//   ....[1]....
        /*0128*/ 	.word	0x00001430
        /*012c*/ 	.word	0x000000ff
        /*0130*/ 	.word	0x0000c008
        /*0134*/ 	.short	0x0100
        /*0136*/ 	.byte	0x10
	.zero		1


	//   ....[2]....
        /*0138*/ 	.word	0x00001460
        /*013c*/ 	.word	0x000000ff
        /*0140*/ 	.word	0x0000c010
        /*0144*/ 	.short	0x0100
        /*0146*/ 	.byte	0x10
	.zero		1


	//   ....[3]....
        /*0148*/ 	.word	0x000017a0
        /*014c*/ 	.word	0x000000ff
        /*0150*/ 	.word	0x0000c000
        /*0154*/ 	.short	0x010a
        /*0156*/ 	.byte	0x20
	.zero		1


	//   ....[4]....
        /*0158*/ 	.word	0x00001a70
        /*015c*/ 	.word	0x000000ff
        /*0160*/ 	.word	0x0000c000
        /*0164*/ 	.short	0x0108
        /*0166*/ 	.byte	0x10
	.zero		1


	//   ....[5]....
        /*0168*/ 	.word	0x00001b10
        /*016c*/ 	.word	0x000000ff
        /*0170*/ 	.word	0x0000c008
        /*0174*/ 	.short	0x0108
        /*0176*/ 	.byte	0x10
	.zero		1


	//   ....[6]....
        /*0178*/ 	.word	0x00001b70
        /*017c*/ 	.word	0x000000ff
        /*0180*/ 	.word	0x0000c010
        /*0184*/ 	.short	0x0108
        /*0186*/ 	.byte	0x10
	.zero		1


	//   ....[7]....
        /*0188*/ 	.word	0x00001c20
        /*018c*/ 	.word	0x000000ff
        /*0190*/ 	.word	0x0000c000
        /*0194*/ 	.short	0x010a
        /*0196*/ 	.byte	0x20
	.zero		1


	//----- nvinfo : EIATTR_NUM_MBARRIERS
	.align		4
.L_37:
        /*0198*/ 	.byte	0x03, 0x38
        /*019a*/ 	.short	0x0003


	//----- nvinfo : EIATTR_EXIT_INSTR_OFFSETS
	.align		4
        /*019c*/ 	.byte	0x04, 0x1c
        /*019e*/ 	.short	(.L_39 - .L_38)


	//   ....[0]....
.L_38:
        /*01a0*/ 	.word	0x00001c10


	//----- nvinfo : EIATTR_REQNTID
	.align		4
.L_39:
        /*01a4*/ 	.byte	0x04, 0x10
        /*01a6*/ 	.short	(.L_41 - .L_40)
.L_40:
        /*01a8*/ 	.word	0x00000100
        /*01ac*/ 	.word	0x00000001
        /*01b0*/ 	.word	0x00000001


	//----- nvinfo : EIATTR_CRS_STACK_SIZE
	.align		4
.L_41:
        /*01b4*/ 	.byte	0x04, 0x1e
        /*01b6*/ 	.short	(.L_43 - .L_42)
.L_42:
        /*01b8*/ 	.word	0x00000000


	//----- nvinfo : EIATTR_CBANK_PARAM_SIZE
	.align		4
.L_43:
        /*01bc*/ 	.byte	0x03, 0x19
        /*01be*/ 	.short	0x0050


	//----- nvinfo : EIATTR_PARAM_CBANK
	.align		4
        /*01c0*/ 	.byte	0x04, 0x0a
        /*01c2*/ 	.short	(.L_45 - .L_44)
	.align		4
.L_44:
        /*01c4*/ 	.word	index@(.nv.constant0.gluon_wgmma)
        /*01c8*/ 	.short	0x0210
        /*01ca*/ 	.short	0x0050


	//----- nvinfo : EIATTR_SW_WAR
	.align		4
.L_45:
        /*01cc*/ 	.byte	0x04, 0x36
        /*01ce*/ 	.short	(.L_47 - .L_46)
.L_46:
        /*01d0*/ 	.word	0x00000008
.L_47:


//--------------------- .nv.callgraph             --------------------------
	.section	.nv.callgraph,"",@"SHT_CUDA_CALLGRAPH"
	.align	4
	.sectionentsize	8
	.align		4
        /*0000*/ 	.word	0x00000000
	.align		4
        /*0004*/ 	.word	0xffffffff
	.align		4
        /*0008*/ 	.word	0x00000000
	.align		4
        /*000c*/ 	.word	0xfffffffe
	.align		4
        /*0010*/ 	.word	0x00000000
	.align		4
        /*0014*/ 	.word	0xfffffffd
	.align		4
        /*0018*/ 	.word	0x00000000
	.align		4
        /*001c*/ 	.word	0xfffffffc


//--------------------- .text.gluon_wgmma         --------------------------
	.section	.text.gluon_wgmma,"ax",@progbits
	.align	128
        .global         gluon_wgmma
        .type           gluon_wgmma,@function
        .size           gluon_wgmma,(.L_x_52 - gluon_wgmma)
        .other          gluon_wgmma,@"STO_CUDA_ENTRY STV_DEFAULT"
gluon_wgmma:
.text.gluon_wgmma:
[----:B------:R-:W-:Y:S01]  /*0000*/  LDC R1, c[0x0][0x28] ;  /* 0x00000a00ff017b82 */ /* 0x000fe20000000800 */
[----:B------:R-:W1:Y:S07]  /*0010*/  S2R R0, SR_TID.X ;  /* 0x0000000000007919 */ /* 0x000e6e0000002100 */
[----:B------:R-:W2:Y:S01]  /*0020*/  S2UR UR4, SR_CgaCtaId ;  /* 0x00000000000479c3 */ /* 0x000ea20000008800 */
[----:B------:R-:W-:Y:S01]  /*0030*/  UMOV UR16, 0x400 ;  /* 0x0000040000107882 */ /* 0x000fe20000000000 */
[----:B------:R-:W-:Y:S01]  /*0040*/  ULDC UR6, c[0x0][0xc] ;  /* 0x0000030000067ab9 */ /* 0x000fe20000000800 */
[----:B------:R-:W-:Y:S01]  /*0050*/  ULDC.64 UR28, c[0x0][0x250] ;  /* 0x00009400001c7ab9 */ /* 0x000fe20000000a00 */
[----:B------:R-:W-:Y:S04]  /*0060*/  BSSY B0, `(.L_x_0) ;  /* 0x000001f000007945 */ /* 0x000fe80003800000 */
[----:B------:R-:W3:Y:S08]  /*0070*/  LDC R2, c[0x0][0x228] ;  /* 0x00008a00ff027b82 */ /* 0x000ef00000000800 */
[----:B------:R-:W4:Y:S08]  /*0080*/  LDC R7, c[0x0][0x230] ;  /* 0x00008c00ff077b82 */ /* 0x000f300000000800 */
[----:B------:R-:W-:Y:S01]  /*0090*/  S2UR UR30, SR_CTAID.Y ;  /* 0x00000000001e79c3 */ /* 0x000fe20000002600 */
[----:B--2---:R-:W-:-:S03]  /*00a0*/  ULEA UR16, UR4, UR16, 0x18 ;  /* 0x0000001004107291 */ /* 0x004fc6000f8ec03f */
[----:B------:R-:W-:Y:S01]  /*00b0*/  ULDC UR4, c[0x0][0x10] ;  /* 0x0000040000047ab9 */ /* 0x000fe20000000800 */
[----:B-1----:R-:W-:-:S03]  /*00c0*/  LOP3.LUT R6, R0, 0xff, RZ, 0xc0, !PT ;  /* 0x000000ff00067812 */ /* 0x002fc600078ec0ff */
[----:B------:R-:W1:Y:S01]  /*00d0*/  S2UR UR5, SR_CTAID.Z ;  /* 0x00000000000579c3 */ /* 0x000e620000002700 */
[----:B---3--:R-:W-:Y:S01]  /*00e0*/  VIADD R2, R2, 0xffffffff ;  /* 0xffffffff02027836 */ /* 0x008fe20000000000 */
[C---:B------:R-:W-:Y:S02]  /*00f0*/  ISETP.GE.U32.AND P0, PT, R6.reuse, 0x20, PT ;  /* 0x000000200600780c */ /* 0x040fe40003f06070 */
[C---:B------:R-:W-:Y:S02]  /*0100*/  ISETP.NE.U32.AND P2, PT, R6.reuse, RZ, PT ;  /* 0x000000ff0600720c */ /* 0x040fe40003f45070 */
[----:B------:R-:W-:Y:S02]  /*0110*/  LEA R10, R6, UR16, 0x2 ;  /* 0x00000010060a7c11 */ /* 0x000fe4000f8e10ff */
[----:B------:R-:W2:Y:S01]  /*0120*/  S2UR UR31, SR_CTAID.X ;  /* 0x00000000001f79c3 */ /* 0x000ea20000002500 */
[----:B----4-:R-:W-:-:S06]  /*0130*/  VIADD R11, R7, 0xffffffff ;  /* 0xffffffff070b7836 */ /* 0x010fcc0000000000 */
[----:B------:R3:W-:Y:S01]  /*0140*/  @!P0 STS [R10], RZ ;  /* 0x000000ff0a008388 */ /* 0x0007e20000000800 */
[----:B------:R-:W-:-:S03]  /*0150*/  NOP ;  /* 0x0000000000007918 */ /* 0x000fc60000000000 */
[----:B------:R3:W-:Y:S01]  /*0160*/  @!P2 STS [UR16+0x24], R2 ;  /* 0x00002402ff00a988 */ /* 0x0007e20008000810 */
[----:B-1----:R-:W-:-:S03]  /*0170*/  UIMAD UR4, UR5, UR4, UR30 ;  /* 0x00000004050472a4 */ /* 0x002fc6000f8e021e */
[----:B------:R3:W-:Y:S01]  /*0180*/  @!P2 STS [UR16+0x20], R11 ;  /* 0x0000200bff00a988 */ /* 0x0007e20008000810 */
[----:B--2---:R-:W-:-:S04]  /*0190*/  UIMAD UR4, UR4, UR6, UR31 ;  /* 0x00000006040472a4 */ /* 0x004fc8000f8e021f */
[----:B------:R-:W-:-:S03]  /*01a0*/  UIMAD UR5, UR4, 0x180, URZ ;  /* 0x00000180040578a4 */ /* 0x000fc6000f8e023f */
[----:B------:R-:W-:Y:S01]  /*01b0*/  UMOV UR4, URZ ;  /* 0x0000003f00047c82 */ /* 0x000fe20008000000 */
[----:B------:R-:W-:-:S04]  /*01c0*/  UIADD3 UR24, UP0, UR5, UR28, URZ ;  /* 0x0000001c05187290 */ /* 0x000fc8000ff1e03f */
[----:B------:R-:W-:Y:S01]  /*01d0*/  ULEA.HI.X.SX32 UR25, UR5, UR29, 0x1, UP0 ;  /* 0x0000001d05197291 */ /* 0x000fe200080f0e3f */
[----:B---3--:R-:W-:Y:S11]  /*01e0*/  @P2 BRA `(.L_x_1) ;  /* 0x0000000000182947 */ /* 0x008ff60003800000 */
[----:B------:R-:W1:Y:S01]  /*01f0*/  LDS R3, [UR16+0x8] ;  /* 0x00000810ff037984 */ /* 0x000e620008000800 */
[----:B------:R-:W2:Y:S01]  /*0200*/  LDC.64 R8, c[0x0][0x210] ;  /* 0x00008400ff087b82 */ /* 0x000ea20000000a00 */
[----:B------:R-:W-:Y:S02]  /*0210*/  IMAD.MOV.U32 R4, RZ, RZ, 0x70 ;  /* 0x00000070ff047424 */ /* 0x000fe400078e00ff */
[----:B--2---:R2:W-:Y:S03]  /*0220*/  STS.64 [UR16], R8 ;  /* 0x00000008ff007988 */ /* 0x0045e60008000a10 */
[----:B-1----:R-:W-:-:S05]  /*0230*/  LOP3.LUT R3, R3, 0x10, R4, 0xd8, !PT ;  /* 0x0000001003037812 */ /* 0x002fca00078ed804 */
[----:B------:R2:W-:Y:S02]  /*0240*/  STS [UR16+0x8], R3 ;  /* 0x00000803ff007988 */ /* 0x0005e40008000810 */
.L_x_1:
[----:B------:R-:W-:Y:S05]  /*0250*/  BSYNC B0 ;  /* 0x0000000000007941 */ /* 0x000fea0003800000 */
.L_x_0:
[----:B------:R-:W-:Y:S04]  /*0260*/  BSSY B0, `(.L_x_2) ;  /* 0x000000a000007945 */ /* 0x000fe80003800000 */
[----:B------:R-:W-:Y:S05]  /*0270*/  @P2 BRA `(.L_x_3) ;  /* 0x0000000000202947 */ /* 0x000fea0003800000 */
[----:B--2---:R-:W1:Y:S01]  /*0280*/  LDS R3, [UR16+0x34] ;  /* 0x00003410ff037984 */ /* 0x004e620008000800 */
[----:B------:R-:W-:Y:S02]  /*0290*/  IMAD.MOV.U32 R4, RZ, RZ, 0x3f000000 ;  /* 0x3f000000ff047424 */ /* 0x000fe400078e00ff */
[----:B------:R-:W-:Y:S01]  /*02a0*/  @!P2 IMAD.MOV.U32 R5, RZ, RZ, 0x3f ;  /* 0x0000003fff05a424 */ /* 0x000fe200078e00ff */
[----:B------:R-:W2:Y:S02]  /*02b0*/  @!P2 LDS R8, [UR16+0x38] ;  /* 0x00003810ff08a984 */ /* 0x000ea40008000800 */
[----:B-1----:R-:W-:Y:S02]  /*02c0*/  LOP3.LUT R3, R3, 0xff000000, R4, 0xb8, !PT ;  /* 0xff00000003037812 */ /* 0x002fe400078eb804 */
[----:B--2---:R-:W-:-:S03]  /*02d0*/  @!P2 LOP3.LUT R4, R8, 0xff, R5, 0xb8, !PT ;  /* 0x000000ff0804a812 */ /* 0x004fc600078eb805 */
[----:B------:R1:W-:Y:S04]  /*02e0*/  STS [UR16+0x34], R3 ;  /* 0x00003403ff007988 */ /* 0x0003e80008000810 */
[----:B------:R1:W-:Y:S02]  /*02f0*/  @!P2 STS [UR16+0x38], R4 ;  /* 0x00003804ff00a988 */ /* 0x0003e40008000810 */
.L_x_3:
[----:B------:R-:W-:Y:S05]  /*0300*/  BSYNC B0 ;  /* 0x0000000000007941 */ /* 0x000fea0003800000 */
.L_x_2:
[----:B------:R-:W-:Y:S04]  /*0310*/  BSSY B0, `(.L_x_4) ;  /* 0x000000e000007945 */ /* 0x000fe80003800000 */
[----:B------:R-:W-:Y:S05]  /*0320*/  @P2 BRA `(.L_x_5) ;  /* 0x0000000000302947 */ /* 0x000fea0003800000 */
[----:B-1----:R-:W1:Y:S01]  /*0330*/  LDS R4, [UR16+0x34] ;  /* 0x00003410ff047984 */ /* 0x002e620008000800 */
[----:B------:R-:W3:Y:S03]  /*0340*/  LDC.64 R12, c[0x0][0x238] ;  /* 0x00008e00ff0c7b82 */ /* 0x000ee60000000a00 */
[----:B--2---:R-:W2:Y:S01]  /*0350*/  LDS R3, [UR16+0x1c] ;  /* 0x00001c10ff037984 */ /* 0x004ea20008000800 */
[C---:B---3--:R-:W-:Y:S01]  /*0360*/  SHF.L.U64.HI R8, R12.reuse, 0x1, R13 ;  /* 0x000000010c087819 */ /* 0x048fe2000001020d */
[----:B------:R-:W-:-:S03]  /*0370*/  IMAD.SHL.U32 R5, R12, 0x2, RZ ;  /* 0x000000020c057824 */ /* 0x000fc600078e00ff */
[--C-:B------:R-:W-:Y:S02]  /*0380*/  SHF.R.U32.HI R12, RZ, 0x4, R8.reuse ;  /* 0x00000004ff0c7819 */ /* 0x100fe40000011608 */
[----:B------:R-:W-:-:S05]  /*0390*/  SHF.R.U64 R5, R5, 0x4, R8 ;  /* 0x0000000405057819 */ /* 0x000fca0000001208 */
[----:B------:R3:W-:Y:S01]  /*03a0*/  STS [UR16+0xc], R5 ;  /* 0x00000c05ff007988 */ /* 0x0007e20008000810 */
[----:B-1----:R-:W-:Y:S02]  /*03b0*/  LOP3.LUT R4, R4, 0x7, RZ, 0xb8, !PT ;  /* 0x0000000704047812 */ /* 0x002fe400078eb8ff */
[----:B--2---:R-:W-:-:S03]  /*03c0*/  LOP3.LUT R3, R3, 0xf, R12, 0xb8, !PT ;  /* 0x0000000f03037812 */ /* 0x004fc600078eb80c */
[----:B------:R3:W-:Y:S04]  /*03d0*/  STS [UR16+0x34], R4 ;  /* 0x00003404ff007988 */ /* 0x0007e80008000810 */
[----:B------:R3:W-:Y:S02]  /*03e0*/  STS [UR16+0x1c], R3 ;  /* 0x00001c03ff007988 */ /* 0x0007e40008000810 */
.L_x_5:
[----:B------:R-:W-:Y:S05]  /*03f0*/  BSYNC B0 ;  /* 0x0000000000007941 */ /* 0x000fea0003800000 */
.L_x_4:
[----:B------:R-:W-:Y:S04]  /*0400*/  BSSY B1, `(.L_x_6) ;  /* 0x000001a000017945 */ /* 0x000fe80003800000 */
[----:B------:R-:W-:Y:S04]  /*0410*/  BSSY B0, `(.L_x_7) ;  /* 0x0000015000007945 */ /* 0x000fe80003800000 */
[----:B------:R-:W-:Y:S05]  /*0420*/  @P2 BRA `(.L_x_8) ;  /* 0x0000000000202947 */ /* 0x000fea0003800000 */
[----:B-123--:R-:W1:Y:S02]  /*0430*/  LDS R3, [UR16+0x34] ;  /* 0x00003410ff037984 */ /* 0x00ee640008000800 */
[----:B-1----:R-:W-:-:S05]  /*0440*/  LOP3.LUT R3, R3, 0x38, RZ, 0xb8, !PT ;  /* 0x0000003803037812 */ /* 0x002fca00078eb8ff */
[----:B------:R1:W-:Y:S01]  /*0450*/  STS [UR16+0x34], R3 ;  /* 0x00003403ff007988 */ /* 0x0003e20008000810 */
[----:B------:R-:W-:Y:S05]  /*0460*/  @P2 BRA `(.L_x_9) ;  /* 0x0000000000202947 */ /* 0x000fea0003800000 */
[----:B-1----:R-:W1:Y:S01]  /*0470*/  LDS R3, [UR16+0x8] ;  /* 0x00000810ff037984 */ /* 0x002e620008000800 */
[----:B------:R-:W-:-:S05]  /*0480*/  IMAD.MOV.U32 R4, RZ, RZ, 0x780 ;  /* 0x00000780ff047424 */ /* 0x000fca00078e00ff */
[----:B-1----:R-:W-:-:S05]  /*0490*/  LOP3.LUT R3, R3, 0x500, R4, 0xd8, !PT ;  /* 0x0000050003037812 */ /* 0x002fca00078ed804 */
[----:B------:R4:W-:Y:S02]  /*04a0*/  STS [UR16+0x8], R3 ;  /* 0x00000803ff007988 */ /* 0x0009e40008000810 */
.L_x_8:
[----:B------:R-:W-:Y:S05]  /*04b0*/  @P2 BRA `(.L_x_10) ;  /* 0x0000000000282947 */ /* 0x000fea0003800000 */
[----:B-1234-:R-:W1:Y:S02]  /*04c0*/  LDS R3, [UR16+0x8] ;  /* 0x00000810ff037984 */ /* 0x01ee640008000800 */
[----:B-1----:R-:W-:-:S05]  /*04d0*/  LOP3.LUT R3, R3, 0x1800, RZ, 0xb8, !PT ;  /* 0x0000180003037812 */ /* 0x002fca00078eb8ff */
[----:B------:R2:W-:Y:S02]  /*04e0*/  STS [UR16+0x8], R3 ;  /* 0x00000803ff007988 */ /* 0x0005e40008000810 */
.L_x_9:
[----:B------:R-:W-:Y:S05]  /*04f0*/  @P2 BREAK B0 ;  /* 0x0000000000002942 */ /* 0x000fea0003800000 */
[----:B------:R-:W-:Y:S05]  /*0500*/  @P2 BRA `(.L_x_11) ;  /* 0x0000000000242947 */ /* 0x000fea0003800000 */
[----:B------:R-:W3:Y:S01]  /*0510*/  LDS R4, [UR16+0x8] ;  /* 0x00000810ff047984 */ /* 0x000ee20008000800 */
[----:B-12---:R-:W-:-:S05]  /*0520*/  IMAD.MOV.U32 R3, RZ, RZ, 0x6000 ;  /* 0x00006000ff037424 */ /* 0x006fca00078e00ff */
[----:B---3--:R-:W-:-:S04]  /*0530*/  LOP3.LUT R3, R4, 0x6000, R3, 0xd8, !PT ;  /* 0x0000600004037812 */ /* 0x008fc800078ed803 */
[----:B------:R-:W-:-:S05]  /*0540*/  LOP3.LUT R3, R3, 0x400000, RZ, 0xb8, !PT ;  /* 0x0040000003037812 */ /* 0x000fca00078eb8ff */
[----:B------:R5:W-:Y:S02]  /*0550*/  STS [UR16+0x8], R3 ;  /* 0x00000803ff007988 */ /* 0x000be40008000810 */
.L_x_10:
[----:B------:R-:W-:Y:S05]  /*0560*/  BSYNC B0 ;  /* 0x0000000000007941 */ /* 0x000fea0003800000 */
.L_x_7:
[----:B-12345:R-:W1:Y:S02]  /*0570*/  @!P2 LDS R3, [UR16+0x8] ;  /* 0x00000810ff03a984 */ /* 0x03ee640008000800 */
[----:B-1----:R-:W-:-:S05]  /*0580*/  @!P2 LOP3.LUT R3, R3, 0x8000, RZ, 0xb8, !PT ;  /* 0x000080000303a812 */ /* 0x002fca00078eb8ff */
[----:B------:R3:W-:Y:S02]  /*0590*/  @!P2 STS [UR16+0x8], R3 ;  /* 0x00000803ff00a988 */ /* 0x0007e40008000810 */
.L_x_11:
[----:B------:R-:W-:Y:S05]  /*05a0*/  BSYNC B1 ;  /* 0x0000000000017941 */ /* 0x000fea0003800000 */
.L_x_6:
[----:B------:R-:W-:Y:S05]  /*05b0*/  WARPSYNC.ALL ;  /* 0x0000000000007948 */ /* 0x000fea0003800000 */
[----:B-123--:R-:W1:Y:S02]  /*05c0*/  LDC R3, c[0x0][0x22c] ;  /* 0x00008b00ff037b82 */ /* 0x00ee640000000800 */
[----:B-1----:R-:W-:Y:S01]  /*05d0*/  VIADD R3, R3, 0xffffffff ;  /* 0xffffffff03037836 */ /* 0x002fe20000000000 */
[----:B------:R-:W-:Y:S06]  /*05e0*/  @P0 BRA `(.L_x_12) ;  /* 0x0000000000280947 */ /* 0x000fec0003800000 */
[----:B------:R-:W1:Y:S01]  /*05f0*/  S2R R4, SR_LANEID ;  /* 0x0000000000047919 */ /* 0x000e620000000000 */
[----:B------:R-:W-:Y:S05]  /*0600*/  WARPSYNC.ALL ;  /* 0x0000000000007948 */ /* 0x000fea0003800000 */
[----:B-1----:R-:W-:-:S05]  /*0610*/  IMAD.SHL.U32 R8, R4, 0x4, RZ ;  /* 0x0000000404087824 */ /* 0x002fca00078e00ff */
[----:B------:R-:W1:Y:S01]  /*0620*/  LDS R9, [R8+UR16] ;  /* 0x0000001008097984 */ /* 0x000e620008000800 */
[----:B------:R-:W-:-:S05]  /*0630*/  IADD3 R4, P1, R8, UR24, RZ ;  /* 0x0000001808047c10 */ /* 0x000fca000ff3e0ff */
[----:B------:R-:W-:-:S05]  /*0640*/  IMAD.X R5, RZ, RZ, UR25, P1 ;  /* 0x00000019ff057e24 */ /* 0x000fca00088e06ff */
[----:B-1----:R1:W2:Y:S01]  /*0650*/  ATOMG.E.EXCH.STRONG.GPU PT, RZ, [R4], R9 ;  /* 0x0000000904ff73a8 */ /* 0x0022a200041ee100 */
[----:B------:R-:W-:-:S04]  /*0660*/  DEPBAR {5,4,3,2,1,0} ;  /* 0x0000003f0000791a */ /* 0x000fc80000000000 */
[----:B------:R1:W-:Y:S01]  /*0670*/  UTMACCTL.IV [UR24] ;  /* 0x00000000180079b9 */ /* 0x0003e20008000000 */
[----:B------:R-:W-:Y:S01]  /*0680*/  NOP ;  /* 0x0000000000007918 */ /* 0x000fe20000000000 */
.L_x_12:
[----:B------:R-:W-:Y:S05]  /*0690*/  @P0 BRA `(.L_x_13) ;  /* 0x00000000000c0947 */ /* 0x000fea0003800000 */
[----:B------:R0:W-:Y:S01]  /*06a0*/  UTMACMDFLUSH ;  /* 0x00000000000079b7 */ /* 0x0001e20000000000 */
[----:B------:R-:W-:Y:S05]  /*06b0*/  @P0 BRA `(.L_x_13) ;  /* 0x0000000000040947 */ /* 0x000fea0003800000 */
[----:B------:R-:W-:-:S04]  /*06c0*/  DEPBAR.LE SB0, 0x0 ;  /* 0x000080000000791a */ /* 0x000fc80000000000 */
.L_x_13:
[----:B------:R-:W-:Y:S05]  /*06d0*/  WARPSYNC.ALL ;  /* 0x0000000000007948 */ /* 0x000fea0003800000 */
[----:B--2---:R-:W-:Y:S06]  /*06e0*/  BAR.SYNC.DEFER_BLOCKING 0x0 ;  /* 0x0000000000007b1d */ /* 0x004fec0000010000 */
[----:B------:R-:W-:Y:S02]  /*06f0*/  BSSY B1, `(.L_x_14) ;  /* 0x000000b000017945 */ /* 0x000fe40003800000 */
[----:B------:R-:W-:Y:S06]  /*0700*/  BAR.SYNC.DEFER_BLOCKING 0x0 ;  /* 0x0000000000007b1d */ /* 0x000fec0000010000 */
[----:B------:R2:W-:Y:S01]  /*0710*/  @!P0 STS [R10], RZ ;  /* 0x000000ff0a008388 */ /* 0x0005e20000000800 */
[----:B------:R-:W-:Y:S01]  /*0720*/  NOP ;  /* 0x0000000000007918 */ /* 0x000fe20000000000 */
[----:B------:R-:W-:Y:S05]  /*0730*/  @P2 BRA `(.L_x_15) ;  /* 0x0000000000182947 */ /* 0x000fea0003800000 */
[----:B-1----:R-:W1:Y:S01]  /*0740*/  LDS R4, [UR16+0x8] ;  /* 0x00000810ff047984 */ /* 0x002e620008000800 */
[----:B------:R-:W3:Y:S01]  /*0750*/  LDC.64 R8, c[0x0][0x218] ;  /* 0x00008600ff087b82 */ /* 0x000ee20000000a00 */
[----:B------:R-:W-:Y:S02]  /*0760*/  IMAD.MOV.U32 R5, RZ, RZ, 0x70 ;  /* 0x00000070ff057424 */ /* 0x000fe400078e00ff */
[----:B---3--:R3:W-:Y:S03]  /*0770*/  STS.64 [UR16], R8 ;  /* 0x00000008ff007988 */ /* 0x0087e60008000a10 */
[----:B-1----:R-:W-:-:S05]  /*0780*/  LOP3.LUT R4, R4, 0x10, R5, 0xd8, !PT ;  /* 0x0000001004047812 */ /* 0x002fca00078ed805 */
[----:B------:R3:W-:Y:S02]  /*0790*/  STS [UR16+0x8], R4 ;  /* 0x00000804ff007988 */ /* 0x0007e40008000810 */
.L_x_15:
[----:B-1----:R-:W-:Y:S05]  /*07a0*/  BSYNC B1 ;  /* 0x0000000000017941 */ /* 0x002fea0003800000 */
.L_x_14:
[----:B------:R-:W-:Y:S04]  /*07b0*/  BSSY B1, `(.L_x_16) ;  /* 0x000000a000017945 */ /* 0x000fe80003800000 */
[----:B------:R-:W-:Y:S05]  /*07c0*/  @P2 BRA `(.L_x_17) ;  /* 0x0000000000202947 */ /* 0x000fea0003800000 */
[----:B---3--:R-:W1:Y:S01]  /*07d0*/  LDS R4, [UR16+0x34] ;  /* 0x00003410ff047984 */ /* 0x008e620008000800 */
[----:B------:R-:W-:Y:S02]  /*07e0*/  IMAD.MOV.U32 R9, RZ, RZ, 0x3f000000 ;  /* 0x3f000000ff097424 */ /* 0x000fe400078e00ff */
[----:B------:R-:W-:Y:S01]  /*07f0*/  @!P2 IMAD.MOV.U32 R8, RZ, RZ, 0x3f ;  /* 0x0000003fff08a424 */ /* 0x000fe200078e00ff */
[----:B------:R-:W3:Y:S02]  /*0800*/  @!P2 LDS R5, [UR16+0x38] ;  /* 0x00003810ff05a984 */ /* 0x000ee40008000800 */
[----:B-1----:R-:W-:Y:S02]  /*0810*/  LOP3.LUT R4, R4, 0xff000000, R9, 0xb8, !PT ;  /* 0xff00000004047812 */ /* 0x002fe400078eb809 */
[----:B---3--:R-:W-:-:S03]  /*0820*/  @!P2 LOP3.LUT R5, R5, 0xff, R8, 0xb8, !PT ;  /* 0x000000ff0505a812 */ /* 0x008fc600078eb808 */
[----:B------:R1:W-:Y:S04]  /*0830*/  STS [UR16+0x34], R4 ;  /* 0x00003404ff007988 */ /* 0x0003e80008000810 */
[----:B------:R1:W-:Y:S02]  /*0840*/  @!P2 STS [UR16+0x38], R5 ;  /* 0x00003805ff00a988 */ /* 0x0003e40008000810 */
.L_x_17:
[----:B------:R-:W-:Y:S05]  /*0850*/  BSYNC B1 ;  /* 0x0000000000017941 */ /* 0x000fea0003800000 */
.L_x_16:
[----:B------:R-:W-:Y:S04]  /*0860*/  BSSY B1, `(.L_x_18) ;  /* 0x0000004000017945 */ /* 0x000fe80003800000 */
[----:B------:R-:W-:Y:S05]  /*0870*/  @P2 BRA `(.L_x_19) ;  /* 0x0000000000082947 */ /* 0x000fea0003800000 */
[----:B------:R4:W-:Y:S04]  /*0880*/  STS [UR16+0x24], R11 ;  /* 0x0000240bff007988 */ /* 0x0009e80008000810 */
[----:B------:R4:W-:Y:S02]  /*0890*/  STS [UR16+0x20], R3 ;  /* 0x00002003ff007988 */ /* 0x0009e40008000810 */
.L_x_19:
[----:B------:R-:W-:Y:S05]  /*08a0*/  BSYNC B1 ;  /* 0x0000000000017941 */ /* 0x000fea0003800000 */
.L_x_18:
[----:B------:R-:W-:Y:S04]  /*08b0*/  BSSY B1, `(.L_x_20) ;  /* 0x000000e000017945 */ /* 0x000fe80003800000 */
[----:B------:R-:W-:Y:S05]  /*08c0*/  @P2 BRA `(.L_x_21) ;  /* 0x0000000000302947 */ /* 0x000fea0003800000 */
[----:B-1----:R-:W1:Y:S01]  /*08d0*/  LDS R5, [UR16+0x34] ;  /* 0x00003410ff057984 */ /* 0x002e620008000800 */
[----:B---3--:R-:W3:Y:S03]  /*08e0*/  LDC.64 R8, c[0x0][0x240] ;  /* 0x00009000ff087b82 */ /* 0x008ee60000000a00 */
[----:B------:R-:W5:Y:S01]  /*08f0*/  LDS R4, [UR16+0x1c] ;  /* 0x00001c10ff047984 */ /* 0x000f620008000800 */
[C---:B---3--:R-:W-:Y:S01]  /*0900*/  SHF.L.U64.HI R9, R8.reuse, 0x1, R9 ;  /* 0x0000000108097819 */ /* 0x048fe20000010209 */
[----:B------:R-:W-:-:S03]  /*0910*/  IMAD.SHL.U32 R8, R8, 0x2, RZ ;  /* 0x0000000208087824 */ /* 0x000fc600078e00ff */
[--C-:B----4-:R-:W-:Y:S02]  /*0920*/  SHF.R.U32.HI R11, RZ, 0x4, R9.reuse ;  /* 0x00000004ff0b7819 */ /* 0x110fe40000011609 */
[----:B------:R-:W-:-:S05]  /*0930*/  SHF.R.U64 R8, R8, 0x4, R9 ;  /* 0x0000000408087819 */ /* 0x000fca0000001209 */
[----:B------:R3:W-:Y:S01]  /*0940*/  STS [UR16+0xc], R8 ;  /* 0x00000c08ff007988 */ /* 0x0007e20008000810 */
[----:B-1----:R-:W-:Y:S02]  /*0950*/  LOP3.LUT R5, R5, 0x7, RZ, 0xb8, !PT ;  /* 0x0000000705057812 */ /* 0x002fe400078eb8ff */
[----:B-----5:R-:W-:-:S03]  /*0960*/  LOP3.LUT R4, R4, 0xf, R11, 0xb8, !PT ;  /* 0x0000000f04047812 */ /* 0x020fc600078eb80b */
[----:B------:R3:W-:Y:S04]  /*0970*/  STS [UR16+0x34], R5 ;  /* 0x00003405ff007988 */ /* 0x0007e80008000810 */
[----:B------:R3:W-:Y:S02]  /*0980*/  STS [UR16+0x1c], R4 ;  /* 0x00001c04ff007988 */ /* 0x0007e40008000810 */
.L_x_21:
[----:B------:R-:W-:Y:S05]  /*0990*/  BSYNC B1 ;  /* 0x0000000000017941 */ /* 0x000fea0003800000 */
.L_x_20:
[----:B------:R-:W-:Y:S04]  /*09a0*/  BSSY B2, `(.L_x_22) ;  /* 0x000001a000027945 */ /* 0x000fe80003800000 */
[----:B------:R-:W-:Y:S04]  /*09b0*/  BSSY B1, `(.L_x_23) ;  /* 0x0000015000017945 */ /* 0x000fe80003800000 */
[----:B------:R-:W-:Y:S05]  /*09c0*/  @P2 BRA `(.L_x_24) ;  /* 0x0000000000202947 */ /* 0x000fea0003800000 */
[----:B-1-3--:R-:W1:Y:S02]  /*09d0*/  LDS R4, [UR16+0x34] ;  /* 0x00003410ff047984 */ /* 0x00ae640008000800 */
[----:B-1----:R-:W-:-:S05]  /*09e0*/  LOP3.LUT R4, R4, 0x38, RZ, 0xb8, !PT ;  /* 0x0000003804047812 */ /* 0x002fca00078eb8ff */
[----:B------:R1:W-:Y:S01]  /*09f0*/  STS [UR16+0x34], R4 ;  /* 0x00003404ff007988 */ /* 0x0003e20008000810 */
[----:B------:R-:W-:Y:S05]  /*0a00*/  @P2 BRA `(.L_x_25) ;  /* 0x0000000000202947 */ /* 0x000fea0003800000 */
[----:B-1----:R-:W1:Y:S01]  /*0a10*/  LDS R4, [UR16+0x8] ;  /* 0x00000810ff047984 */ /* 0x002e620008000800 */
[----:B------:R-:W-:-:S05]  /*0a20*/  IMAD.MOV.U32 R5, RZ, RZ, 0x780 ;  /* 0x00000780ff057424 */ /* 0x000fca00078e00ff */
[----:B-1----:R-:W-:-:S05]  /*0a30*/  LOP3.LUT R4, R4, 0x500, R5, 0xd8, !PT ;  /* 0x0000050004047812 */ /* 0x002fca00078ed805 */
[----:B------:R5:W-:Y:S02]  /*0a40*/  STS [UR16+0x8], R4 ;  /* 0x00000804ff007988 */ /* 0x000be40008000810 */
.L_x_24:
[----:B------:R-:W-:Y:S05]  /*0a50*/  @P2 BRA `(.L_x_26) ;  /* 0x0000000000282947 */ /* 0x000fea0003800000 */
[----:B-1-3-5:R-:W1:Y:S02]  /*0a60*/  LDS R4, [UR16+0x8] ;  /* 0x00000810ff047984 */ /* 0x02ae640008000800 */
[----:B-1----:R-:W-:-:S05]  /*0a70*/  LOP3.LUT R4, R4, 0x1800, RZ, 0xb8, !PT ;  /* 0x0000180004047812 */ /* 0x002fca00078eb8ff */
[----:B------:R3:W-:Y:S02]  /*0a80*/  STS [UR16+0x8], R4 ;  /* 0x00000804ff007988 */ /* 0x0007e40008000810 */
.L_x_25:
[----:B------:R-:W-:Y:S05]  /*0a90*/  @P2 BREAK B1 ;  /* 0x0000000000012942 */ /* 0x000fea0003800000 */
[----:B------:R-:W-:Y:S05]  /*0aa0*/  @P2 BRA `(.L_x_27) ;  /* 0x0000000000242947 */ /* 0x000fea0003800000 */
[----:B-1-3--:R-:W1:Y:S01]  /*0ab0*/  LDS R4, [UR16+0x8] ;  /* 0x00000810ff047984 */ /* 0x00ae620008000800 */
[----:B------:R-:W-:-:S05]  /*0ac0*/  IMAD.MOV.U32 R5, RZ, RZ, 0x6000 ;  /* 0x00006000ff057424 */ /* 0x000fca00078e00ff */
[----:B-1----:R-:W-:-:S04]  /*0ad0*/  LOP3.LUT R4, R4, 0x6000, R5, 0xd8, !PT ;  /* 0x0000600004047812 */ /* 0x002fc800078ed805 */
[----:B------:R-:W-:-:S05]  /*0ae0*/  LOP3.LUT R4, R4, 0x400000, RZ, 0xb8, !PT ;  /* 0x0040000004047812 */ /* 0x000fca00078eb8ff */
[----:B------:R1:W-:Y:S02]  /*0af0*/  STS [UR16+0x8], R4 ;  /* 0x00000804ff007988 */ /* 0x0003e40008000810 */
.L_x_26:
[----:B------:R-:W-:Y:S05]  /*0b00*/  BSYNC B1 ;  /* 0x0000000000017941 */ /* 0x000fea0003800000 */
.L_x_23:
[----:B-1-3-5:R-:W1:Y:S02]  /*0b10*/  @!P2 LDS R4, [UR16+0x8] ;  /* 0x00000810ff04a984 */ /* 0x02ae640008000800 */
[----:B-1----:R-:W-:-:S05]  /*0b20*/  @!P2 LOP3.LUT R4, R4, 0x8000, RZ, 0xb8, !PT ;  /* 0x000080000404a812 */ /* 0x002fca00078eb8ff */
[----:B------:R5:W-:Y:S02]  /*0b30*/  @!P2 STS [UR16+0x8], R4 ;  /* 0x00000804ff00a988 */ /* 0x000be40008000810 */
.L_x_27:
[----:B------:R-:W-:Y:S05]  /*0b40*/  BSYNC B2 ;  /* 0x0000000000027941 */ /* 0x000fea0003800000 */
.L_x_22:
[----:B------:R-:W-:Y:S05]  /*0b50*/  WARPSYNC.ALL ;  /* 0x0000000000007948 */ /* 0x000fea0003800000 */
[----:B------:R-:W-:-:S04]  /*0b60*/  UIADD3 UR27, UR5, 0x80, URZ ;  /* 0x00000080051b7890 */ /* 0x000fc8000fffe03f */
[----:B------:R-:W-:-:S04]  /*0b70*/  UIADD3 UR26, UP0, UR27, UR28, URZ ;  /* 0x0000001c1b1a7290 */ /* 0x000fc8000ff1e03f */
[----:B------:R-:W-:Y:S01]  /*0b80*/  ULEA.HI.X.SX32 UR27, UR27, UR29, 0x1, UP0 ;  /* 0x0000001d1b1b7291 */ /* 0x000fe200080f0e3f */
[----:B------:R-:W-:Y:S11]  /*0b90*/  @P0 BRA `(.L_x_28) ;  /* 0x0000000000280947 */ /* 0x000ff60003800000 */
[----:B-1-3-5:R-:W1:Y:S01]  /*0ba0*/  S2R R4, SR_LANEID ;  /* 0x0000000000047919 */ /* 0x02ae620000000000 */
[----:B------:R-:W-:Y:S05]  /*0bb0*/  WARPSYNC.ALL ;  /* 0x0000000000007948 */ /* 0x000fea0003800000 */
[----:B-1----:R-:W-:-:S05]  /*0bc0*/  IMAD.SHL.U32 R8, R4, 0x4, RZ ;  /* 0x0000000404087824 */ /* 0x002fca00078e00ff */
[----:B------:R-:W1:Y:S01]  /*0bd0*/  LDS R9, [R8+UR16] ;  /* 0x0000001008097984 */ /* 0x000e620008000800 */
[----:B------:R-:W-:-:S05]  /*0be0*/  IADD3 R4, P1, R8, UR26, RZ ;  /* 0x0000001a08047c10 */ /* 0x000fca000ff3e0ff */
[----:B------:R-:W-:-:S05]  /*0bf0*/  IMAD.X R5, RZ, RZ, UR27, P1 ;  /* 0x0000001bff057e24 */ /* 0x000fca00088e06ff */
[----:B-1----:R1:W3:Y:S01]  /*0c00*/  ATOMG.E.EXCH.STRONG.GPU PT, RZ, [R4], R9 ;  /* 0x0000000904ff73a8 */ /* 0x0022e200041ee100 */
[----:B------:R-:W-:-:S04]  /*0c10*/  DEPBAR {5,4,3,2,1,0} ;  /* 0x0000003f0000791a */ /* 0x000fc80000000000 */
[----:B------:R1:W-:Y:S01]  /*0c20*/  UTMACCTL.IV [UR26] ;  /* 0x000000001a0079b9 */ /* 0x0003e20008000000 */
[----:B------:R-:W-:Y:S01]  /*0c30*/  NOP ;  /* 0x0000000000007918 */ /* 0x000fe20000000000 */
.L_x_28:
[----:B------:R-:W-:Y:S05]  /*0c40*/  @P0 BRA `(.L_x_29) ;  /* 0x00000000000c0947 */ /* 0x000fea0003800000 */
[----:B------:R0:W-:Y:S01]  /*0c50*/  UTMACMDFLUSH ;  /* 0x00000000000079b7 */ /* 0x0001e20000000000 */
[----:B------:R-:W-:Y:S05]  /*0c60*/  @P0 BRA `(.L_x_29) ;  /* 0x0000000000040947 */ /* 0x000fea0003800000 */
[----:B------:R-:W-:-:S04]  /*0c70*/  DEPBAR.LE SB0, 0x0 ;  /* 0x000080000000791a */ /* 0x000fc80000000000 */
.L_x_29:
[----:B------:R-:W-:Y:S05]  /*0c80*/  WARPSYNC.ALL ;  /* 0x0000000000007948 */ /* 0x000fea0003800000 */
[----:B---3--:R-:W-:Y:S06]  /*0c90*/  BAR.SYNC.DEFER_BLOCKING 0x0 ;  /* 0x0000000000007b1d */ /* 0x008fec0000010000 */
[----:B------:R-:W-:Y:S02]  /*0ca0*/  BSSY B2, `(.L_x_30) ;  /* 0x000000b000027945 */ /* 0x000fe40003800000 */
[----:B------:R-:W-:Y:S06]  /*0cb0*/  BAR.SYNC.DEFER_BLOCKING 0x0 ;  /* 0x0000000000007b1d */ /* 0x000fec0000010000 */
[----:B------:R3:W-:Y:S01]  /*0cc0*/  @!P0 STS [R10], RZ ;  /* 0x000000ff0a008388 */ /* 0x0007e20000000800 */
[----:B------:R-:W-:Y:S01]  /*0cd0*/  NOP ;  /* 0x0000000000007918 */ /* 0x000fe20000000000 */
[----:B------:R-:W-:Y:S05]  /*0ce0*/  @P2 BRA `(.L_x_31) ;  /* 0x0000000000182947 */ /* 0x000fea0003800000 */
[----:B-1---5:R-:W1:Y:S01]  /*0cf0*/  LDS R4, [UR16+0x8] ;  /* 0x00000810ff047984 */ /* 0x022e620008000800 */
[----:B------:R-:W5:Y:S01]  /*0d00*/  LDC.64 R8, c[0x0][0x220] ;  /* 0x00008800ff087b82 */ /* 0x000f620000000a00 */
[----:B------:R-:W-:Y:S02]  /*0d10*/  IMAD.MOV.U32 R5, RZ, RZ, 0x70 ;  /* 0x00000070ff057424 */ /* 0x000fe400078e00ff */
[----:B-----5:R5:W-:Y:S03]  /*0d20*/  STS.64 [UR16], R8 ;  /* 0x00000008ff007988 */ /* 0x020be60008000a10 */
[----:B-1----:R-:W-:-:S05]  /*0d30*/  LOP3.LUT R4, R4, 0x10, R5, 0xd8, !PT ;  /* 0x0000001004047812 */ /* 0x002fca00078ed805 */
[----:B------:R5:W-:Y:S02]  /*0d40*/  STS [UR16+0x8], R4 ;  /* 0x00000804ff007988 */ /* 0x000be40008000810 */
.L_x_31:
[----:B-1----:R-:W-:Y:S05]  /*0d50*/  BSYNC B2 ;  /* 0x0000000000027941 */ /* 0x002fea0003800000 */
.L_x_30:
[----:B------:R-:W-:Y:S04]  /*0d60*/  BSSY B3, `(.L_x_32) ;  /* 0x0000011000037945 */ /* 0x000fe80003800000 */
[----:B------:R-:W-:Y:S04]  /*0d70*/  BSSY B2, `(.L_x_33) ;  /* 0x000000e000027945 */ /* 0x000fe80003800000 */
[----:B------:R-:W-:Y:S05]  /*0d80*/  @P2 BRA `(.L_x_34) ;  /* 0x0000000000242947 */ /* 0x000fea0003800000 */
[----:B-----5:R-:W1:Y:S01]  /*0d90*/  LDS R4, [UR16+0x34] ;  /* 0x00003410ff047984 */ /* 0x020e620008000800 */
[----:B------:R-:W-:-:S05]  /*0da0*/  IMAD.MOV.U32 R5, RZ, RZ, 0x3f000000 ;  /* 0x3f000000ff057424 */ /* 0x000fca00078e00ff */
[----:B-1----:R-:W-:-:S05]  /*0db0*/  LOP3.LUT R4, R4, 0xff000000, R5, 0xb8, !PT ;  /* 0xff00000004047812 */ /* 0x002fca00078eb805 */
[----:B------:R1:W-:Y:S01]  /*0dc0*/  STS [UR16+0x34], R4 ;  /* 0x00003404ff007988 */ /* 0x0003e20008000810 */
[----:B------:R-:W-:Y:S05]  /*0dd0*/  @P2 BRA `(.L_x_35) ;  /* 0x00000000001c2947 */ /* 0x000fea0003800000 */
[----:B-1----:R-:W1:Y:S01]  /*0de0*/  LDS R4, [UR16+0x38] ;  /* 0x00003810ff047984 */ /* 0x002e620008000800 */
[----:B------:R-:W-:-:S05]  /*0df0*/  IMAD.MOV.U32 R5, RZ, RZ, 0x3f ;  /* 0x0000003fff057424 */ /* 0x000fca00078e00ff */
[----:B-1----:R-:W-:-:S05]  /*0e00*/  LOP3.LUT R4, R4, 0xff, R5, 0xb8, !PT ;  /* 0x000000ff04047812 */ /* 0x002fca00078eb805 */
[----:B------:R1:W-:Y:S02]  /*0e10*/  STS [UR16+0x38], R4 ;  /* 0x00003804ff007988 */ /* 0x0003e40008000810 */
.L_x_34:
[----:B------:R-:W-:Y:S05]  /*0e20*/  @P2 BREAK B2 ;  /* 0x0000000000022942 */ /* 0x000fea0003800000 */
[----:B------:R-:W-:Y:S05]  /*0e30*/  @P2 BRA `(.L_x_36) ;  /* 0x00000000000c2947 */ /* 0x000fea0003800000 */
[----:B------:R1:W-:Y:S02]  /*0e40*/  STS [UR16+0x20], R3 ;  /* 0x00002003ff007988 */ /* 0x0003e40008000810 */
.L_x_35:
[----:B------:R-:W-:Y:S05]  /*0e50*/  BSYNC B2 ;  /* 0x0000000000027941 */ /* 0x000fea0003800000 */
.L_x_33:
[----:B------:R1:W-:Y:S02]  /*0e60*/  @!P2 STS [UR16+0x24], R2 ;  /* 0x00002402ff00a988 */ /* 0x0003e40008000810 */
.L_x_36:
[----:B------:R-:W-:Y:S05]  /*0e70*/  BSYNC B3 ;  /* 0x0000000000037941 */ /* 0x000fea0003800000 */
.L_x_32:
[----:B------:R-:W-:Y:S05]  /*0e80*/  WARPSYNC.ALL ;  /* 0x0000000000007948 */ /* 0x000fea0003800000 */
[----:B------:R-:W-:Y:S04]  /*0e90*/  BSSY B3, `(.L_x_37) ;  /* 0x000000e000037945 */ /* 0x000fe80003800000 */
[----:B------:R-:W-:Y:S05]  /*0ea0*/  @P2 BRA `(.L_x_38) ;  /* 0x0000000000302947 */ /* 0x000fea0003800000 */
[----:B-1--4-:R-:W1:Y:S01]  /*0eb0*/  LDS R3, [UR16+0x34] ;  /* 0x00003410ff037984 */ /* 0x012e620008000800 */
[----:B-----5:R-:W4:Y:S03]  /*0ec0*/  LDC.64 R4, c[0x0][0x248] ;  /* 0x00009200ff047b82 */ /* 0x020f260000000a00 */
[----:B------:R-:W5:Y:S01]  /*0ed0*/  LDS R2, [UR16+0x1c] ;  /* 0x00001c10ff027984 */ /* 0x000f620008000800 */
[C---:B----4-:R-:W-:Y:S01]  /*0ee0*/  SHF.L.U64.HI R5, R4.reuse, 0x1, R5 ;  /* 0x0000000104057819 */ /* 0x050fe20000010205 */
[----:B------:R-:W-:-:S03]  /*0ef0*/  IMAD.SHL.U32 R4, R4, 0x2, RZ ;  /* 0x0000000204047824 */ /* 0x000fc600078e00ff */
[--C-:B------:R-:W-:Y:S02]  /*0f00*/  SHF.R.U32.HI R9, RZ, 0x4, R5.reuse ;  /* 0x00000004ff097819 */ /* 0x100fe40000011605 */
[----:B------:R-:W-:-:S05]  /*0f10*/  SHF.R.U64 R4, R4, 0x4, R5 ;  /* 0x0000000404047819 */ /* 0x000fca0000001205 */
[----:B------:R4:W-:Y:S01]  /*0f20*/  STS [UR16+0xc], R4 ;  /* 0x00000c04ff007988 */ /* 0x0009e20008000810 */
[----:B-1----:R-:W-:Y:S02]  /*0f30*/  LOP3.LUT R3, R3, 0x7, RZ, 0xb8, !PT ;  /* 0x0000000703037812 */ /* 0x002fe400078eb8ff */
[----:B-----5:R-:W-:-:S03]  /*0f40*/  LOP3.LUT R2, R2, 0xf, R9, 0xb8, !PT ;  /* 0x0000000f02027812 */ /* 0x020fc600078eb809 */
[----:B------:R4:W-:Y:S04]  /*0f50*/  STS [UR16+0x34], R3 ;  /* 0x00003403ff007988 */ /* 0x0009e80008000810 */
[----:B------:R4:W-:Y:S02]  /*0f60*/  STS [UR16+0x1c], R2 ;  /* 0x00001c02ff007988 */ /* 0x0009e40008000810 */
.L_x_38:
[----:B------:R-:W-:Y:S05]  /*0f70*/  BSYNC B3 ;  /* 0x0000000000037941 */ /* 0x000fea0003800000 */
.L_x_37:
[----:B------:R-:W-:Y:S04]  /*0f80*/  BSSY B3, `(.L_x_39) ;  /* 0x000001a000037945 */ /* 0x000fe80003800000 */
[----:B------:R-:W-:Y:S04]  /*0f90*/  BSSY B4, `(.L_x_40) ;  /* 0x0000015000047945 */ /* 0x000fe80003800000 */
[----:B------:R-:W-:Y:S05]  /*0fa0*/  @P2 BRA `(.L_x_41) ;  /* 0x0000000000202947 */ /* 0x000fea0003800000 */
[----:B-1--4-:R-:W1:Y:S02]  /*0fb0*/  LDS R2, [UR16+0x34] ;  /* 0x00003410ff027984 */ /* 0x012e640008000800 */
[----:B-1----:R-:W-:-:S05]  /*0fc0*/  LOP3.LUT R2, R2, 0x38, RZ, 0xb8, !PT ;  /* 0x0000003802027812 */ /* 0x002fca00078eb8ff */
[----:B------:R1:W-:Y:S01]  /*0fd0*/  STS [UR16+0x34], R2 ;  /* 0x00003402ff007988 */ /* 0x0003e20008000810 */
[----:B------:R-:W-:Y:S05]  /*0fe0*/  @P2 BRA `(.L_x_42) ;  /* 0x0000000000202947 */ /* 0x000fea0003800000 */
[----:B-1----:R-:W1:Y:S01]  /*0ff0*/  LDS R2, [UR16+0x8] ;  /* 0x00000810ff027984 */ /* 0x002e620008000800 */
[----:B------:R-:W-:-:S05]  /*1000*/  IMAD.MOV.U32 R3, RZ, RZ, 0x780 ;  /* 0x00000780ff037424 */ /* 0x000fca00078e00ff */
[----:B-1----:R-:W-:-:S05]  /*1010*/  LOP3.LUT R2, R2, 0x500, R3, 0xd8, !PT ;  /* 0x0000050002027812 */ /* 0x002fca00078ed803 */
[----:B------:R1:W-:Y:S02]  /*1020*/  STS [UR16+0x8], R2 ;  /* 0x00000802ff007988 */ /* 0x0003e40008000810 */
.L_x_41:
[----:B------:R-:W-:Y:S05]  /*1030*/  @P2 BRA `(.L_x_43) ;  /* 0x0000000000282947 */ /* 0x000fea0003800000 */
[----:B-1--4-:R-:W1:Y:S02]  /*1040*/  LDS R2, [UR16+0x8] ;  /* 0x00000810ff027984 */ /* 0x012e640008000800 */
[----:B-1----:R-:W-:-:S05]  /*1050*/  LOP3.LUT R2, R2, 0x1800, RZ, 0xb8, !PT ;  /* 0x0000180002027812 */ /* 0x002fca00078eb8ff */
[----:B------:R4:W-:Y:S02]  /*1060*/  STS [UR16+0x8], R2 ;  /* 0x00000802ff007988 */ /* 0x0009e40008000810 */
.L_x_42:
[----:B------:R-:W-:Y:S05]  /*1070*/  @P2 BREAK B4 ;  /* 0x0000000000042942 */ /* 0x000fea0003800000 */
[----:B------:R-:W-:Y:S05]  /*1080*/  @P2 BRA `(.L_x_44) ;  /* 0x0000000000242947 */ /* 0x000fea0003800000 */
[----:B-1--4-:R-:W1:Y:S01]  /*1090*/  LDS R2, [UR16+0x8] ;  /* 0x00000810ff027984 */ /* 0x012e620008000800 */
[----:B------:R-:W-:-:S05]  /*10a0*/  IMAD.MOV.U32 R3, RZ, RZ, 0x6000 ;  /* 0x00006000ff037424 */ /* 0x000fca00078e00ff */
[----:B-1----:R-:W-:-:S04]  /*10b0*/  LOP3.LUT R2, R2, 0x6000, R3, 0xd8, !PT ;  /* 0x0000600002027812 */ /* 0x002fc800078ed803 */
[----:B------:R-:W-:-:S05]  /*10c0*/  LOP3.LUT R2, R2, 0x400000, RZ, 0xb8, !PT ;  /* 0x0040000002027812 */ /* 0x000fca00078eb8ff */
[----:B------:R1:W-:Y:S02]  /*10d0*/  STS [UR16+0x8], R2 ;  /* 0x00000802ff007988 */ /* 0x0003e40008000810 */
.L_x_43:
[----:B------:R-:W-:Y:S05]  /*10e0*/  BSYNC B4 ;  /* 0x0000000000047941 */ /* 0x000fea0003800000 */
.L_x_40:
[----:B-1--4-:R-:W1:Y:S02]  /*10f0*/  @!P2 LDS R2, [UR16+0x8] ;  /* 0x00000810ff02a984 */ /* 0x012e640008000800 */
[----:B-1----:R-:W-:-:S05]  /*1100*/  @!P2 LOP3.LUT R2, R2, 0x8000, RZ, 0xb8, !PT ;  /* 0x000080000202a812 */ /* 0x002fca00078eb8ff */
[----:B------:R1:W-:Y:S02]  /*1110*/  @!P2 STS [UR16+0x8], R2 ;  /* 0x00000802ff00a988 */ /* 0x0003e40008000810 */
.L_x_44:
[----:B------:R-:W-:Y:S05]  /*1120*/  BSYNC B3 ;  /* 0x0000000000037941 */ /* 0x000fea0003800000 */
.L_x_39:
[----:B------:R-:W-:Y:S05]  /*1130*/  WARPSYNC.ALL ;  /* 0x0000000000007948 */ /* 0x000fea0003800000 */
[----:B------:R-:W-:-:S04]  /*1140*/  UIADD3 UR5, UR5, 0x100, URZ ;  /* 0x0000010005057890 */ /* 0x000fc8000fffe03f */
[----:B------:R-:W-:-:S04]  /*1150*/  UIADD3 UR28, UP0, UR5, UR28, URZ ;  /* 0x0000001c051c7290 */ /* 0x000fc8000ff1e03f */
[----:B------:R-:W-:Y:S01]  /*1160*/  ULEA.HI.X.SX32 UR29, UR5, UR29, 0x1, UP0 ;  /* 0x0000001d051d7291 */ /* 0x000fe200080f0e3f */
[----:B------:R-:W-:Y:S11]  /*1170*/  @P0 BRA `(.L_x_45) ;  /* 0x0000000000280947 */ /* 0x000ff60003800000 */
[----:B-1--4-:R-:W5:Y:S01]  /*1180*/  S2R R2, SR_LANEID ;  /* 0x0000000000027919 */ /* 0x012f620000000000 */
[----:B------:R-:W-:Y:S05]  /*1190*/  WARPSYNC.ALL ;  /* 0x0000000000007948 */ /* 0x000fea0003800000 */
[----:B-----5:R-:W-:-:S05]  /*11a0*/  IMAD.SHL.U32 R4, R2, 0x4, RZ ;  /* 0x0000000402047824 */ /* 0x020fca00078e00ff */
[----:B------:R-:W1:Y:S01]  /*11b0*/  LDS R5, [R4+UR16] ;  /* 0x0000001004057984 */ /* 0x000e620008000800 */
[----:B------:R-:W-:-:S05]  /*11c0*/  IADD3 R2, P1, R4, UR28, RZ ;  /* 0x0000001c04027c10 */ /* 0x000fca000ff3e0ff */
[----:B------:R-:W-:-:S05]  /*11d0*/  IMAD.X R3, RZ, RZ, UR29, P1 ;  /* 0x0000001dff037e24 */ /* 0x000fca00088e06ff */
[----:B-1----:R1:W4:Y:S01]  /*11e0*/  ATOMG.E.EXCH.STRONG.GPU PT, RZ, [R2], R5 ;  /* 0x0000000502ff73a8 */ /* 0x00232200041ee100 */
[----:B------:R-:W-:-:S04]  /*11f0*/  DEPBAR {5,4,3,2,1,0} ;  /* 0x0000003f0000791a */ /* 0x000fc80000000000 */
[----:B------:R1:W-:Y:S01]  /*1200*/  UTMACCTL.IV [UR28] ;  /* 0x000000001c0079b9 */ /* 0x0003e20008000000 */
[----:B------:R-:W-:Y:S01]  /*1210*/  NOP ;  /* 0x0000000000007918 */ /* 0x000fe20000000000 */
.L_x_45:
[----:B------:R-:W-:Y:S05]  /*1220*/  @P0 BRA `(.L_x_46) ;  /* 0x00000000000c0947 */ /* 0x000fea0003800000 */
[----:B------:R0:W-:Y:S01]  /*1230*/  UTMACMDFLUSH ;  /* 0x00000000000079b7 */ /* 0x0001e20000000000 */
[----:B------:R-:W-:Y:S05]  /*1240*/  @P0 BRA `(.L_x_46) ;  /* 0x0000000000040947 */ /* 0x000fea0003800000 */
[----:B------:R-:W-:-:S04]  /*1250*/  DEPBAR.LE SB0, 0x0 ;  /* 0x000080000000791a */ /* 0x000fc80000000000 */
.L_x_46:
[----:B------:R-:W-:Y:S05]  /*1260*/  WARPSYNC.ALL ;  /* 0x0000000000007948 */ /* 0x000fea0003800000 */
[----:B----4-:R-:W-:Y:S01]  /*1270*/  BAR.SYNC.DEFER_BLOCKING 0x0 ;  /* 0x0000000000007b1d */ /* 0x010fe20000010000 */
[----:B------:R-:W-:Y:S01]  /*1280*/  ISETP.GE.AND P0, PT, R7, 0x1, PT ;  /* 0x000000010700780c */ /* 0x000fe20003f06270 */
[----:B------:R-:W-:Y:S01]  /*1290*/  USHF.L.U32 UR14, UR30, 0x6, URZ ;  /* 0x000000061e0e7899 */ /* 0x000fe2000800063f */
[----:B------:R-:W-:Y:S02]  /*12a0*/  CS2R R24, SRZ ;  /* 0x0000000000187805 */ /* 0x000fe4000001ff00 */
[----:B------:R-:W-:-:S02]  /*12b0*/  CS2R R26, SRZ ;  /* 0x00000000001a7805 */ /* 0x000fc4000001ff00 */
[----:B------:R-:W-:Y:S01]  /*12c0*/  CS2R R28, SRZ ;  /* 0x00000000001c7805 */ /* 0x000fe2000001ff00 */
[----:B------:R-:W-:Y:S01]  /*12d0*/  VOTEU.ALL UP0, P2 ;  /* 0x00000000003f7886 */ /* 0x000fe20001000000 */
[----:B------:R-:W-:Y:S01]  /*12e0*/  UMOV UR6, 0x1 ;  /* 0x0000000100067882 */ /* 0x000fe20000000000 */
[----:B------:R-:W-:Y:S01]  /*12f0*/  VOTEU.ALL UP1, P2 ;  /* 0x00000000003f7886 */ /* 0x000fe20001020000 */
[----:B------:R-:W-:Y:S01]  /*1300*/  VOTEU.ALL UP2, P2 ;  /* 0x00000000003f7886 */ /* 0x000fe20001040000 */
[----:B------:R-:W-:Y:S01]  /*1310*/  CS2R R30, SRZ ;  /* 0x00000000001e7805 */ /* 0x000fe2000001ff00 */
[----:B------:R-:W-:-:S04]  /*1320*/  @!UP0 UIADD3 UR8, -UR6, 0x100000, URZ ;  /* 0x0010000006088890 */ /* 0x000fc8000fffe13f */
[----:B------:R-:W-:Y:S02]  /*1330*/  @!UP0 USHF.L.U32 UR9, UR8, 0xb, URZ ;  /* 0x0000000b08098899 */ /* 0x000fe4000800063f */
[----:B------:R-:W-:Y:S01]  /*1340*/  @!UP0 USHF.L.U32 UR8, UR8, 0x1, URZ ;  /* 0x0000000108088899 */ /* 0x000fe2000800063f */
        /* <DEDUP_REMOVED lines=9> */
[----:B------:R-:W-:Y:S01]  /*13e0*/  VOTEU.ALL UP0, P2 ;  /* 0x00000000003f7886 */ /* 0x000fe20001000000 */
[----:B------:R-:W-:Y:S01]  /*13f0*/  CS2R R38, SRZ ;  /* 0x0000000000267805 */ /* 0x000fe2000001ff00 */
[----:B------:R-:W4:Y:S03]  /*1400*/  FENCE.VIEW.ASYNC.S ;  /* 0x00000000000073c6 */ /* 0x000f260000000000 */
[----:B----4-:R-:W4:Y:S02]  /*1410*/  @!UP0 SYNCS.EXCH.64 URZ, [UR16+0xc000], UR8 ;  /* 0x00c00008103f85b2 */ /* 0x010f240008000100 */
[----:B----4-:R-:W-:Y:S06]  /*1420*/  BAR.SYNC.DEFER_BLOCKING 0x0 ;  /* 0x0000000000007b1d */ /* 0x010fec0000010000 */
[----:B------:R4:W2:Y:S02]  /*1430*/  @!UP1 SYNCS.EXCH.64 URZ, [UR16+0xc008], UR10 ;  /* 0x00c0080a103f95b2 */ /* 0x0008a40008000100 */
[----:B--2---:R-:W-:Y:S01]  /*1440*/  BAR.SYNC.DEFER_BLOCKING 0x0 ;  /* 0x0000000000007b1d */ /* 0x004fe20000010000 */
[----:B----4-:R-:W-:-:S05]  /*1450*/  USHF.L.U32 UR11, UR31, 0x6, URZ ;  /* 0x000000061f0b7899 */ /* 0x010fca000800063f */
[----:B------:R2:W4:Y:S01]  /*1460*/  @!UP2 SYNCS.EXCH.64 URZ, [UR16+0xc010], UR6 ;  /* 0x00c01006103fa5b2 */ /* 0x0005220008000100 */
[----:B------:R-:W-:Y:S06]  /*1470*/  @!P0 BRA `(.L_x_47) ;  /* 0x0000000400308947 */ /* 0x000fec0003800000 */
[----:B-----5:R-:W5:Y:S01]  /*1480*/  LDC R4, c[0x0][0x230] ;  /* 0x00008c00ff047b82 */ /* 0x020f620000000800 */
[----:B-1----:R-:W-:Y:S02]  /*1490*/  SHF.R.U32.HI R2, RZ, 0x5, R0 ;  /* 0x00000005ff027819 */ /* 0x002fe40000011600 */
[----:B------:R-:W-:Y:S02]  /*14a0*/  CS2R R24, SRZ ;  /* 0x0000000000187805 */ /* 0x000fe4000001ff00 */
[----:B------:R-:W-:Y:S02]  /*14b0*/  CS2R R26, SRZ ;  /* 0x00000000001a7805 */ /* 0x000fe4000001ff00 */
[----:B------:R-:W-:Y:S02]  /*14c0*/  CS2R R28, SRZ ;  /* 0x00000000001c7805 */ /* 0x000fe4000001ff00 */
[----:B------:R-:W-:Y:S02]  /*14d0*/  R2UR UR36, R2 ;  /* 0x00000000022472ca */ /* 0x000fe400000e0000 */
[----:B------:R-:W-:-:S02]  /*14e0*/  CS2R R30, SRZ ;  /* 0x00000000001e7805 */ /* 0x000fc4000001ff00 */
[----:B------:R-:W-:Y:S02]  /*14f0*/  CS2R R32, SRZ ;  /* 0x0000000000207805 */ /* 0x000fe4000001ff00 */
[----:B------:R-:W-:Y:S02]  /*1500*/  CS2R R34, SRZ ;  /* 0x0000000000227805 */ /* 0x000fe4000001ff00 */
[----:B------:R-:W-:Y:S02]  /*1510*/  CS2R R36, SRZ ;  /* 0x0000000000247805 */ /* 0x000fe4000001ff00 */
[----:B------:R-:W-:Y:S01]  /*1520*/  CS2R R38, SRZ ;  /* 0x0000000000267805 */ /* 0x000fe2000001ff00 */
[----:B------:R-:W-:Y:S01]  /*1530*/  UMOV UR5, URZ ;  /* 0x0000003f00057c82 */ /* 0x000fe20008000000 */
[----:B------:R-:W-:-:S05]  /*1540*/  UMOV UR10, URZ ;  /* 0x0000003f000a7c82 */ /* 0x000fca0008000000 */
.L_x_49:
[----:B----4-:R-:W-:Y:S01]  /*1550*/  BAR.SYNC.DEFER_BLOCKING 0x0 ;  /* 0x0000000000007b1d */ /* 0x010fe20000010000 */
[----:B------:R-:W-:Y:S01]  /*1560*/  ULEA UR32, UR5, UR16, 0x3 ;  /* 0x0000001005207291 */ /* 0x000fe2000f8e183f */
[----:B------:R-:W-:Y:S01]  /*1570*/  @!P2 IMAD.MOV.U32 R3, RZ, RZ, 0x4000 ;  /* 0x00004000ff03a424 */ /* 0x000fe200078e00ff */
[----:B------:R-:W-:Y:S01]  /*1580*/  ELECT P1, URZ, PT ;  /* 0x00000000003f782f */ /* 0x000fe20003820000 */
[----:B------:R-:W-:Y:S01]  /*1590*/  IMAD.U32 R2, RZ, RZ, UR4 ;  /* 0x00000004ff027e24 */ /* 0x000fe2000f8e00ff */
[----:B------:R-:W-:Y:S02]  /*15a0*/  ULEA UR8, UR5, UR16, 0xd ;  /* 0x0000001005087291 */ /* 0x000fe4000f8e683f */
[----:B------:R-:W-:Y:S02]  /*15b0*/  ISETP.LT.U32.AND P1, PT, R6, 0x20, P1 ;  /* 0x000000200600780c */ /* 0x000fe40000f21070 */
[----:B------:R-:W-:Y:S02]  /*15c0*/  ELECT P0, URZ, PT ;  /* 0x00000000003f782f */ /* 0x000fe40003800000 */
[----:B------:R-:W-:Y:S01]  /*15d0*/  SHF.L.U32 R2, R2, 0x1f, RZ ;  /* 0x0000001f02027819 */ /* 0x000fe200000006ff */
[----:B------:R-:W-:Y:S01]  /*15e0*/  UIADD3 UR12, UR8, 0x6000, URZ ;  /* 0x00006000080c7890 */ /* 0x000fe2000fffe03f */
[----:B------:R-:W-:Y:S01]  /*15f0*/  ISETP.LT.U32.AND P0, PT, R6, 0x20, P0 ;  /* 0x000000200600780c */ /* 0x000fe20000701070 */
[----:B------:R-:W-:Y:S01]  /*1600*/  UMOV UR15, UR10 ;  /* 0x0000000a000f7c82 */ /* 0x000fe20008000000 */
[----:B------:R-:W-:-:S02]  /*1610*/  ULOP3.LUT UR17, UR36, 0x4, URZ, 0xc0, !UPT ;  /* 0x0000000424117892 */ /* 0x000fc4000f8ec03f */
[----:B------:R-:W-:Y:S02]  /*1620*/  USHF.R.U32.HI UR20, URZ, 0x4, UR8 ;  /* 0x000000043f147899 */ /* 0x000fe40008011608 */
[----:B------:R-:W-:Y:S01]  /*1630*/  ULEA.HI UR17, UR12, UR17, URZ, 0x1c ;  /* 0x000000110c117291 */ /* 0x000fe2000f8fe03f */
[----:B------:R-:W-:Y:S01]  /*1640*/  VOTEU.ANY UP0, P1 ;  /* 0x00000000003f7886 */ /* 0x000fe20000800100 */
[----:B------:R-:W-:Y:S01]  /*1650*/  VOTEU.ANY UP2, P1 ;  /* 0x00000000003f7886 */ /* 0x000fe20000840100 */
[----:B------:R-:W-:Y:S01]  /*1660*/  USGXT.U32 UR20, UR20, 0xe ;  /* 0x0000000e1414789a */ /* 0x000fe20008000000 */
[----:B------:R1:W-:Y:S01]  /*1670*/  @!P2 SYNCS.ARRIVE.TRANS64 RZ, [UR32+0xc000], R3 ;  /* 0x00c00003ffffa9a7 */ /* 0x0003e20008000020 */
[----:B------:R4:W-:Y:S06]  /*1680*/  MEMBAR.ALL.CTA ;  /* 0x0000000000007992 */ /* 0x0009ec0000008000 */
[----:B----4-:R-:W4:Y:S01]  /*1690*/  FENCE.VIEW.ASYNC.S ;  /* 0x00000000000073c6 */ /* 0x010f220000000000 */
[----:B------:R-:W-:Y:S01]  /*16a0*/  @UP0 UIADD3 UR9, UR32, 0xc000, URZ ;  /* 0x0000c00020090890 */ /* 0x000fe2000fffe03f */
[----:B--2---:R-:W-:Y:S01]  /*16b0*/  @UP0 UMOV UR6, UR24 ;  /* 0x0000001800060c82 */ /* 0x004fe20008000000 */
[----:B------:R-:W-:Y:S01]  /*16c0*/  @UP0 UMOV UR7, UR25 ;  /* 0x0000001900070c82 */ /* 0x000fe20008000000 */
[----:B----4-:R-:W-:Y:S01]  /*16d0*/  VOTEU.ANY UP1, P0 ;  /* 0x00000000003f7886 */ /* 0x010fe20000020100 */
[----:B------:R-:W-:Y:S01]  /*16e0*/  VOTEU.ANY UP3, P0 ;  /* 0x00000000003f7886 */ /* 0x000fe20000060100 */
[----:B------:R-:W-:Y:S01]  /*16f0*/  ULOP3.LUT UR22, UR17, 0x3fff, URZ, 0xc0, !UPT ;  /* 0x00003fff11167892 */ /* 0x000fe2000f8ec03f */
[----:B------:R-:W-:-:S02]  /*1700*/  UMOV UR21, 0x40000040 ;  /* 0x4000004000157882 */ /* 0x000fc40000000000 */
[----:B------:R-:W-:Y:S01]  /*1710*/  @UP1 UIADD3 UR13, UR32, 0xc000, URZ ;  /* 0x0000c000200d1890 */ /* 0x000fe2000fffe03f */
[----:B------:R-:W-:Y:S01]  /*1720*/  @UP1 UMOV UR18, UR26 ;  /* 0x0000001a00121c82 */ /* 0x000fe20008000000 */
[----:B------:R-:W-:Y:S01]  /*1730*/  @UP1 UMOV UR19, UR27 ;  /* 0x0000001b00131c82 */ /* 0x000fe20008000000 */
[----:B------:R-:W-:Y:S01]  /*1740*/  UMOV UR23, 0x40000040 ;  /* 0x4000004000177882 */ /* 0x000fe20000000000 */
[----:B------:R-:W-:Y:S06]  /*1750*/  BAR.SYNC.DEFER_BLOCKING 0x0 ;  /* 0x0000000000007b1d */ /* 0x000fec0000010000 */
[----:B------:R1:W-:Y:S02]  /*1760*/  @UP2 UTMALDG.2D [UR8], [UR6] ;  /* 0x00000008060025b4 */ /* 0x0003e40008008000 */
[----:B------:R-:W-:Y:S06]  /*1770*/  BAR.SYNC.DEFER_BLOCKING 0x0 ;  /* 0x0000000000007b1d */ /* 0x000fec0000010000 */
[----:B------:R1:W-:Y:S02]  /*1780*/  @UP3 UTMALDG.2D [UR12], [UR18] ;  /* 0x0000000c120035b4 */ /* 0x0003e40008008000 */
[----:B------:R-:W-:Y:S06]  /*1790*/  BAR.SYNC.DEFER_BLOCKING 0x0 ;  /* 0x0000000000007b1d */ /* 0x000fec0000010000 */
[----:B------:R-:W2:Y:S02]  /*17a0*/  SYNCS.PHASECHK.TRANS64.TRYWAIT P0, [UR32+0xc000], R2 ;  /* 0x00c00002ff0075a7 */ /* 0x000ea40008000160 */
[----:B-12---:R-:W-:Y:S05]  /*17b0*/  @!P0 BRA `(.L_x_48) ;  /* 0x0000000400188947 */ /* 0x006fea0003800000 */
.L_x_50:
[----:B------:R-:W-:Y:S02]  /*17c0*/  WARPGROUP.DEPBAR.LE gsb0, 0x0 ;  /* 0x00008000000079c5 */ /* 0x000fe40000010000 */
[----:B------:R-:W-:Y:S01]  /*17d0*/  WARPGROUP.ARRIVE ;  /* 0x00000000000079c5 */ /* 0x000fe20000000000 */
[----:B------:R-:W-:Y:S01]  /*17e0*/  UMOV UR6, URZ ;  /* 0x0000003f00067c82 */ /* 0x000fe20008000000 */
[----:B------:R-:W-:Y:S01]  /*17f0*/  UMOV UR7, URZ ;  /* 0x0000003f00077c82 */ /* 0x000fe20008000000 */
[----:B------:R-:W-:Y:S02]  /*1800*/  UIADD3 UR10, UR10, 0x40, URZ ;  /* 0x000000400a0a7890 */ /* 0x000fe4000fffe03f */
[----:B------:R-:W-:Y:S01]  /*1810*/  UIADD3 UR5, UR5, 0x1, URZ ;  /* 0x0000000105057890 */ /* 0x000fe2000fffe03f */
[----:B------:R-:W-:Y:S01]  /*1820*/  HGMMA.64x32x16.F32.BF16 R24, gdesc[UR20].tnspB, R24 ;  /* 0x40600000141879f0 */ /* 0x000fe20008701818 */
[----:B------:R-:W-:Y:S02]  /*1830*/  UIADD3 UR20, UP0, UR20, 0x2, URZ ;  /* 0x0000000214147890 */ /* 0x000fe4000ff1e03f */
[----:B------:R-:W-:Y:S01]  /*1840*/  UIADD3 UR22, UP1, UR22, 0x80, URZ ;  /* 0x0000008016167890 */ /* 0x000fe2000ff3e03f */
[----:B-----5:R-:W-:Y:S01]  /*1850*/  ISETP.LE.AND P0, PT, R4, UR10, PT ;  /* 0x0000000a04007c0c */ /* 0x020fe2000bf03270 */
[----:B------:R-:W-:-:S02]  /*1860*/  UIADD3.X UR21, UR6, 0x40000040, URZ, UP0, !UPT ;  /* 0x4000004006157890 */ /* 0x000fc400087fe43f */
[----:B------:R-:W-:Y:S02]  /*1870*/  UIADD3.X UR23, UR7, 0x40000040, URZ, UP1, !UPT ;  /* 0x4000004007177890 */ /* 0x000fe40008ffe43f */
[----:B------:R-:W-:Y:S02]  /*1880*/  UIADD3.64 UR32, UR20, 0x2, URZ ;  /* 0x0000000214207897 */ /* 0x000fe4000fffe03f */
[----:B------:R-:W-:Y:S02]  /*1890*/  UIADD3.64 UR34, UR22, 0x80, URZ ;  /* 0x0000008016227897 */ /* 0x000fe4000fffe03f */
[----:B------:R-:W-:-:S04]  /*18a0*/  UISETP.NE.U32.AND UP0, UPT, UR5, 0x3, UPT ;  /* 0x000000030500788c */ /* 0x000fc8000bf05070 */
[----:B------:R-:W-:Y:S02]  /*18b0*/  USEL UR6, URZ, 0x1, UP0 ;  /* 0x000000013f067887 */ /* 0x000fe40008000000 */
[----:B------:R-:W-:Y:S02]  /*18c0*/  USEL UR5, UR5, URZ, UP0 ;  /* 0x0000003f05057287 */ /* 0x000fe40008000000 */
[----:B------:R-:W-:Y:S01]  /*18d0*/  ULOP3.LUT UR4, UR4, UR6, URZ, 0x3c, !UPT ;  /* 0x0000000604047292 */ /* 0x000fe2000f8e3c3f */
[----:B------:R-:W-:Y:S01]  /*18e0*/  HGMMA.64x32x16.F32.BF16 R24, gdesc[UR20].tnspB, R24 ;  /* 0x40600000141879f0 */ /* 0x000fe20008701818 */
[----:B------:R-:W-:Y:S02]  /*18f0*/  UIADD3.64 UR20, UR20, 0x4, URZ ;  /* 0x0000000414147897 */ /* 0x000fe4000fffe03f */
[----:B------:R-:W-:Y:S01]  /*1900*/  UIADD3.64 UR22, UR22, 0x100, URZ ;  /* 0x0000010016167897 */ /* 0x000fe2000fffe03f */
[----:B------:R-:W-:Y:S08]  /*1910*/  HGMMA.64x32x16.F32.BF16 R24, gdesc[UR32].tnspB, R24 ;  /* 0x40600000201879f0 */ /* 0x000ff00008701818 */
[----:B------:R-:W-:Y:S01]  /*1920*/  HGMMA.64x32x16.F32.BF16 R24, gdesc[UR20].tnspB, R24, gsb0 ;  /* 0x40600000141879f0 */ /* 0x000fe20008001818 */
[----:B------:R-:W-:Y:S05]  /*1930*/  @!P0 BRA `(.L_x_49) ;  /* 0xfffffffc00048947 */ /* 0x000fea000383ffff */
.L_x_47:
[----:B------:R-:W-:Y:S02]  /*1940*/  WARPGROUP.DEPBAR.LE gsb0, 0x0 ;  /* 0x00008000000079c5 */ /* 0x000fe40000010000 */
[----:B----4-:R-:W-:Y:S01]  /*1950*/  BAR.SYNC.DEFER_BLOCKING 0x0 ;  /* 0x0000000000007b1d */ /* 0x010fe20000010000 */
[C---:B-1----:R-:W-:Y:S01]  /*1960*/  IMAD.SHL.U32 R2, R0.reuse, 0x40, RZ ;  /* 0x0000004000027824 */ /* 0x042fe200078e00ff */
[----:B-----5:R-:W-:Y:S01]  /*1970*/  SHF.R.U32.HI R4, RZ, 0x1, R0 ;  /* 0x00000001ff047819 */ /* 0x020fe20000011600 */
[----:B------:R-:W-:Y:S01]  /*1980*/  IMAD.SHL.U32 R3, R0, 0x10, RZ ;  /* 0x0000001000037824 */ /* 0x000fe200078e00ff */
[----:B------:R-:W-:Y:S02]  /*1990*/  F2FP.BF16.F32.PACK_AB R24, R25, R24 ;  /* 0x000000181918723e */ /* 0x000fe400000010ff */
[----:B------:R-:W-:Y:S02]  /*19a0*/  ELECT P0, URZ, PT ;  /* 0x00000000003f782f */ /* 0x000fe40003800000 */
[----:B------:R-:W-:Y:S01]  /*19b0*/  LOP3.LUT R2, R2, 0x1800, RZ, 0xc0, !PT ;  /* 0x0000180002027812 */ /* 0x000fe200078ec0ff */
[----:B------:R-:W-:Y:S01]  /*19c0*/  UMOV UR17, UR14 ;  /* 0x0000000e00117c82 */ /* 0x000fe20008000000 */
[----:B------:R-:W-:Y:S01]  /*19d0*/  LOP3.LUT R5, R4, 0x40, RZ, 0xc0, !PT ;  /* 0x0000004004057812 */ /* 0x000fe200078ec0ff */
[----:B------:R-:W-:Y:S01]  /*19e0*/  UMOV UR18, UR11 ;  /* 0x0000000b00127c82 */ /* 0x000fe20008000000 */
[----:B------:R-:W-:-:S02]  /*19f0*/  LOP3.LUT R2, R2, 0x70, R3, 0xf8, !PT ;  /* 0x0000007002027812 */ /* 0x000fc400078ef803 */
[----:B------:R-:W-:Y:S01]  /*1a00*/  LOP3.LUT R5, R5, 0x10, R0, 0xf8, !PT ;  /* 0x0000001005057812 */ /* 0x000fe200078ef800 */
[----:B------:R-:W-:Y:S01]  /*1a10*/  IMAD.SHL.U32 R0, R0, 0x80, RZ ;  /* 0x0000008000007824 */ /* 0x000fe200078e00ff */
[----:B------:R-:W-:Y:S02]  /*1a20*/  F2FP.BF16.F32.PACK_AB R25, R27, R26 ;  /* 0x0000001a1b19723e */ /* 0x000fe400000010ff */
[----:B------:R-:W-:Y:S02]  /*1a30*/  LOP3.LUT R5, R2, R5, RZ, 0x3c, !PT ;  /* 0x0000000502057212 */ /* 0x000fe400078e3cff */
[----:B------:R-:W-:Y:S02]  /*1a40*/  F2FP.BF16.F32.PACK_AB R32, R33, R32 ;  /* 0x000000202120723e */ /* 0x000fe400000010ff */
[----:B------:R-:W-:Y:S02]  /*1a50*/  LOP3.LUT R0, R5, 0x780, R0, 0xf8, !PT ;  /* 0x0000078005007812 */ /* 0x000fe400078ef800 */
[----:B------:R-:W-:Y:S01]  /*1a60*/  F2FP.BF16.F32.PACK_AB R26, R29, R28 ;  /* 0x0000001c1d1a723e */ /* 0x000fe200000010ff */
[----:B------:R-:W1:Y:S02]  /*1a70*/  @!P2 SYNCS.CCTL.IV [UR16+0xc000] ;  /* 0x00c00000ff00a9b1 */ /* 0x000e640008000010 */
[----:B-1----:R-:W-:Y:S01]  /*1a80*/  BAR.SYNC.DEFER_BLOCKING 0x0 ;  /* 0x0000000000007b1d */ /* 0x002fe20000010000 */
[C---:B------:R-:W-:Y:S01]  /*1a90*/  LOP3.LUT R2, R0.reuse, 0x20, RZ, 0x3c, !PT ;  /* 0x0000002000027812 */ /* 0x040fe200078e3cff */
[----:B------:R-:W-:Y:S01]  /*1aa0*/  VIADD R0, R0, UR16 ;  /* 0x0000001000007c36 */ /* 0x000fe20008000000 */
[----:B------:R-:W-:-:S02]  /*1ab0*/  F2FP.BF16.F32.PACK_AB R27, R31, R30 ;  /* 0x0000001e1f1b723e */ /* 0x000fc400000010ff */
[----:B------:R-:W-:Y:S01]  /*1ac0*/  F2FP.BF16.F32.PACK_AB R33, R35, R34 ;  /* 0x000000222321723e */ /* 0x000fe200000010ff */
[----:B------:R-:W-:Y:S01]  /*1ad0*/  VIADD R2, R2, UR16 ;  /* 0x0000001002027c36 */ /* 0x000fe20008000000 */
[----:B------:R-:W-:Y:S02]  /*1ae0*/  F2FP.BF16.F32.PACK_AB R34, R37, R36 ;  /* 0x000000242522723e */ /* 0x000fe400000010ff */
[----:B------:R-:W-:Y:S02]  /*1af0*/  F2FP.BF16.F32.PACK_AB R35, R39, R38 ;  /* 0x000000262723723e */ /* 0x000fe400000010ff */
[----:B------:R-:W-:Y:S01]  /*1b00*/  ISETP.LT.U32.AND P0, PT, R6, 0x20, P0 ;  /* 0x000000200600780c */ /* 0x000fe20000701070 */
[----:B------:R-:W1:Y:S02]  /*1b10*/  @!P2 SYNCS.CCTL.IV [UR16+0xc008] ;  /* 0x00c00800ff00a9b1 */ /* 0x000e640008000010 */
[----:B-1----:R-:W-:Y:S10]  /*1b20*/  BAR.SYNC.DEFER_BLOCKING 0x0 ;  /* 0x0000000000007b1d */ /* 0x002ff40000010000 */
[----:B------:R-:W-:Y:S01]  /*1b30*/  VOTEU.ANY UP0, P0 ;  /* 0x00000000003f7886 */ /* 0x000fe20000000100 */
[----:B------:R-:W-:-:S04]  /*1b40*/  VOTEU.ANY UP1, P0 ;  /* 0x00000000003f7886 */ /* 0x000fc80000020100 */
[----:B--2---:R-:W-:Y:S01]  /*1b50*/  @UP0 UMOV UR6, UR28 ;  /* 0x0000001c00060c82 */ /* 0x004fe20008000000 */
[----:B------:R-:W-:Y:S01]  /*1b60*/  @UP0 UMOV UR7, UR29 ;  /* 0x0000001d00070c82 */ /* 0x000fe20008000000 */
[----:B------:R-:W1:Y:S02]  /*1b70*/  @!P2 SYNCS.CCTL.IV [UR16+0xc010] ;  /* 0x00c01000ff00a9b1 */ /* 0x000e640008000010 */
[----:B-1----:R-:W-:Y:S04]  /*1b80*/  STSM.16.M88.4 [R0], R24 ;  /* 0x0000001800007844 */ /* 0x002fe80000000200 */
[----:B------:R-:W-:Y:S01]  /*1b90*/  STSM.16.M88.4 [R2], R32 ;  /* 0x0000002002007844 */ /* 0x000fe20000000200 */
[----:B------:R1:W-:Y:S06]  /*1ba0*/  MEMBAR.ALL.CTA ;  /* 0x0000000000007992 */ /* 0x0003ec0000008000 */
[----:B-1----:R-:W1:Y:S02]  /*1bb0*/  FENCE.VIEW.ASYNC.S ;  /* 0x00000000000073c6 */ /* 0x002e640000000000 */
[----:B-1----:R-:W-:Y:S06]  /*1bc0*/  BAR.SYNC.DEFER_BLOCKING 0x0 ;  /* 0x0000000000007b1d */ /* 0x002fec0000010000 */
[----:B------:R1:W-:Y:S01]  /*1bd0*/  @UP1 UTMASTG.2D [UR16], [UR6] ;  /* 0x00000010060013b5 */ /* 0x0003e20008008000 */
[----:B------:R0:W-:Y:S01]  /*1be0*/  UTMACMDFLUSH ;  /* 0x00000000000079b7 */ /* 0x0001e20000000000 */
[----:B------:R-:W-:-:S04]  /*1bf0*/  DEPBAR.LE SB0, 0x0 ;  /* 0x000080000000791a */ /* 0x000fc80000000000 */
[----:B------:R-:W-:Y:S06]  /*1c00*/  BAR.SYNC.DEFER_BLOCKING 0x0 ;  /* 0x0000000000007b1d */ /* 0x000fec0000010000 */
[----:B-1----:R-:W-:Y:S05]  /*1c10*/  EXIT ;  /* 0x000000000000794d */ /* 0x002fea0003800000 */
.L_x_48:
[----:B------:R-:W1:Y:S02]  /*1c20*/  SYNCS.PHASECHK.TRANS64.TRYWAIT P0, [UR32+0xc000], R2 ;  /* 0x00c00002ff0075a7 */ /* 0x000e640008000160 */
[----:B-1----:R-:W-:Y:S05]  /*1c30*/  @!P0 BRA `(.L_x_48) ;  /* 0xfffffffc00f88947 */ /* 0x002fea000383ffff */
[----:B------:R-:W-:Y:S05]  /*1c40*/  BRA `(.L_x_50) ;  /* 0xfffffff800dc7947 */ /* 0x000fea000383ffff */
.L_x_51:
[----:B------:R-:W-:-:S00]  /*1c50*/  BRA `(.L_x_51) ;  /* 0xfffffffc00fc7947 */ /* 0x000fc0000383ffff */
[----:B------:R-:W-:-:S00]  /*1c60*/  NOP ;  /* 0x0000000000007918 */ /* 0x000fc00000000000 */
        /* <DEDUP_REMOVED lines=9> */
.L_x_52:


//--------------------- .nv.shared.gluon_wgmma    --------------------------
	.section	.nv.shared.gluon_wgmma,"aw",@nobits
	.sectionflags	@""
	.align	16
	.zero		1024


//--------------------- .nv.shared.reserved.0     --------------------------
	.section	.nv.shared.reserved.0,"aw",@nobits
	.weak		__nv_reservedSMEM_offset_0_alias
	.size		__nv_reservedSMEM_offset_0_alias, 0, 0
	.other		__nv_reservedSMEM_offset_0_alias,@"STO_CUDA_RESERVED_SHARED STV_DEFAULT"
__nv_reservedSMEM_offset_0_alias:
	.zero		0


//--------------------- .nv.constant0.gluon_wgmma --------------------------
	.section	.nv.constant0.gluon_wgmma,"a",@progbits
	.sectionflags	@""
	.align	4
.nv.constant0.gluon_wgmma:
	.zero		608


//--------------------- SYMBOLS --------------------------

	.type		.nv.reservedSmem.offset0,@object
	.size		.nv.reservedSmem.offset0,0x4
